//
// Generated by NVIDIA NVVM Compiler
//
// Compiler Build ID: CL-36424714
// Cuda compilation tools, release 13.0, V13.0.88
// Based on NVVM 20.0.0
//

.version 9.0
.target sm_100
.address_size 64

	// .globl	vectorAdd
// _ZZ14tiledMatrixMulE2As has been demoted
// _ZZ14tiledMatrixMulE2Bs has been demoted
// _ZZ20cooperativeReductionE11warpResults has been demoted
// _ZZ15tensorOperationE12shared_input has been demoted
// _ZZ15tensorOperationE14shared_weights has been demoted
.extern .shared .align 16 .b8 sdata[];
.global .align 4 .b8 __cudart_i2opi_f[24] = {65, 144, 67, 60, 153, 149, 98, 219, 192, 221, 52, 245, 209, 87, 39, 252, 41, 21, 68, 78, 110, 131, 249, 162};

.visible .entry vectorAdd(
	.param .u64 .ptr .align 1 vectorAdd_param_0,
	.param .u64 .ptr .align 1 vectorAdd_param_1,
	.param .u64 .ptr .align 1 vectorAdd_param_2,
	.param .u32 vectorAdd_param_3
)
{
	.reg .pred 	%p<2>;
	.reg .b32 	%r<6>;
	.reg .b32 	%f<4>;
	.reg .b64 	%rd<11>;

	ld.param.u64 	%rd1, [vectorAdd_param_0];
	ld.param.u64 	%rd2, [vectorAdd_param_1];
	ld.param.u64 	%rd3, [vectorAdd_param_2];
	ld.param.u32 	%r2, [vectorAdd_param_3];
	mov.u32 	%r3, %ntid.x;
	mov.u32 	%r4, %ctaid.x;
	mov.u32 	%r5, %tid.x;
	mad.lo.s32 	%r1, %r3, %r4, %r5;
	setp.ge.s32 	%p1, %r1, %r2;
	@%p1 bra 	$L__BB0_2;
	cvta.to.global.u64 	%rd4, %rd1;
	cvta.to.global.u64 	%rd5, %rd2;
	cvta.to.global.u64 	%rd6, %rd3;
	mul.wide.s32 	%rd7, %r1, 4;
	add.s64 	%rd8, %rd4, %rd7;
	ld.global.f32 	%f1, [%rd8];
	add.s64 	%rd9, %rd5, %rd7;
	ld.global.f32 	%f2, [%rd9];
	add.f32 	%f3, %f1, %f2;
	add.s64 	%rd10, %rd6, %rd7;
	st.global.f32 	[%rd10], %f3;
$L__BB0_2:
	ret;

}
	// .globl	memoryBandwidthTest
.visible .entry memoryBandwidthTest(
	.param .u64 .ptr .align 1 memoryBandwidthTest_param_0,
	.param .u64 .ptr .align 1 memoryBandwidthTest_param_1,
	.param .u32 memoryBandwidthTest_param_2,
	.param .u32 memoryBandwidthTest_param_3
)
{
	.reg .pred 	%p<3>;
	.reg .b32 	%r<10>;
	.reg .b32 	%f<5>;
	.reg .b64 	%rd<11>;

	ld.param.u64 	%rd3, [memoryBandwidthTest_param_0];
	ld.param.u64 	%rd2, [memoryBandwidthTest_param_1];
	ld.param.u32 	%r2, [memoryBandwidthTest_param_2];
	ld.param.u32 	%r3, [memoryBandwidthTest_param_3];
	cvta.to.global.u64 	%rd1, %rd3;
	mov.u32 	%r4, %ntid.x;
	mov.u32 	%r5, %ctaid.x;
	mov.u32 	%r6, %tid.x;
	mad.lo.s32 	%r1, %r4, %r5, %r6;
	setp.ge.s32 	%p1, %r1, %r2;
	@%p1 bra 	$L__BB1_4;
	mul.wide.s32 	%rd4, %r1, 4;
	add.s64 	%rd5, %rd1, %rd4;
	ld.global.f32 	%f4, [%rd5];
	setp.lt.s32 	%p2, %r3, 1;
	@%p2 bra 	$L__BB1_3;
	add.s32 	%r7, %r3, %r1;
	add.s32 	%r8, %r7, -1;
	rem.s32 	%r9, %r8, %r2;
	mul.wide.s32 	%rd6, %r9, 4;
	add.s64 	%rd7, %rd1, %rd6;
	ld.global.f32 	%f4, [%rd7];
$L__BB1_3:
	cvta.to.global.u64 	%rd8, %rd2;
	add.s64 	%rd10, %rd8, %rd4;
	st.global.f32 	[%rd10], %f4;
$L__BB1_4:
	ret;

}
	// .globl	computeIntensive
.visible .entry computeIntensive(
	.param .u64 .ptr .align 1 computeIntensive_param_0,
	.param .u32 computeIntensive_param_1,
	.param .u32 computeIntensive_param_2
)
{
	.local .align 4 .b8 	__local_depot2[28];
	.reg .b64 	%SP;
	.reg .b64 	%SPL;
	.reg .pred 	%p<22>;
	.reg .b32 	%r<89>;
	.reg .b32 	%f<72>;
	.reg .b64 	%rd<42>;
	.reg .b64 	%fd<5>;

	mov.u64 	%SPL, __local_depot2;
	ld.param.u64 	%rd14, [computeIntensive_param_0];
	ld.param.u32 	%r32, [computeIntensive_param_1];
	ld.param.u32 	%r31, [computeIntensive_param_2];
	add.u64 	%rd1, %SPL, 0;
	add.u64 	%rd2, %SPL, 0;
	mov.u32 	%r33, %ntid.x;
	mov.u32 	%r34, %ctaid.x;
	mov.u32 	%r35, %tid.x;
	mad.lo.s32 	%r1, %r33, %r34, %r35;
	setp.ge.s32 	%p1, %r1, %r32;
	@%p1 bra 	$L__BB2_21;
	cvta.to.global.u64 	%rd17, %rd14;
	mul.wide.s32 	%rd18, %r1, 4;
	add.s64 	%rd3, %rd17, %rd18;
	ld.global.f32 	%f71, [%rd3];
	setp.lt.s32 	%p2, %r31, 1;
	@%p2 bra 	$L__BB2_20;
	mov.b32 	%r80, 0;
	mov.u64 	%rd29, __cudart_i2opi_f;
$L__BB2_3:
	mul.f32 	%f3, %f71, %f71;
	abs.f32 	%f4, %f71;
	sqrt.rn.f32 	%f16, %f4;
	add.f32 	%f5, %f3, %f16;
	mul.f32 	%f17, %f71, 0f3F22F983;
	cvt.rni.s32.f32 	%r88, %f17;
	cvt.rn.f32.s32 	%f18, %r88;
	fma.rn.f32 	%f19, %f18, 0fBFC90FDA, %f71;
	fma.rn.f32 	%f20, %f18, 0fB3A22168, %f19;
	fma.rn.f32 	%f70, %f18, 0fA7C234C5, %f20;
	setp.ltu.f32 	%p3, %f4, 0f47CE4780;
	mov.u32 	%r84, %r88;
	mov.f32 	%f69, %f70;
	@%p3 bra 	$L__BB2_11;
	setp.neu.f32 	%p4, %f4, 0f7F800000;
	@%p4 bra 	$L__BB2_6;
	mov.f32 	%f23, 0f00000000;
	mul.rn.f32 	%f69, %f71, %f23;
	mov.b32 	%r84, 0;
	bra.uni 	$L__BB2_11;
$L__BB2_6:
	mov.b32 	%r4, %f71;
	shl.b32 	%r38, %r4, 8;
	or.b32  	%r5, %r38, -2147483648;
	mov.b64 	%rd40, 0;
	mov.b32 	%r81, 0;
	mov.u64 	%rd38, %rd29;
	mov.u64 	%rd39, %rd2;
$L__BB2_7:
	.pragma "nounroll";
	ld.global.nc.u32 	%r39, [%rd38];
	mad.wide.u32 	%rd21, %r39, %r5, %rd40;
	shr.u64 	%rd40, %rd21, 32;
	st.local.u32 	[%rd39], %rd21;
	add.s32 	%r81, %r81, 1;
	add.s64 	%rd39, %rd39, 4;
	add.s64 	%rd38, %rd38, 4;
	setp.ne.s32 	%p5, %r81, 6;
	@%p5 bra 	$L__BB2_7;
	shr.u32 	%r40, %r4, 23;
	st.local.u32 	[%rd2+24], %rd40;
	and.b32  	%r8, %r40, 31;
	and.b32  	%r41, %r40, 224;
	add.s32 	%r42, %r41, -128;
	shr.u32 	%r43, %r42, 5;
	mul.wide.u32 	%rd22, %r43, 4;
	sub.s64 	%rd10, %rd2, %rd22;
	ld.local.u32 	%r82, [%rd10+24];
	ld.local.u32 	%r83, [%rd10+20];
	setp.eq.s32 	%p6, %r8, 0;
	@%p6 bra 	$L__BB2_10;
	shf.l.wrap.b32 	%r82, %r83, %r82, %r8;
	ld.local.u32 	%r44, [%rd10+16];
	shf.l.wrap.b32 	%r83, %r44, %r83, %r8;
$L__BB2_10:
	shr.u32 	%r45, %r82, 30;
	shf.l.wrap.b32 	%r46, %r83, %r82, 2;
	shl.b32 	%r47, %r83, 2;
	shr.u32 	%r48, %r46, 31;
	add.s32 	%r49, %r48, %r45;
	neg.s32 	%r50, %r49;
	setp.lt.s32 	%p7, %r4, 0;
	selp.b32 	%r84, %r50, %r49, %p7;
	xor.b32  	%r51, %r46, %r4;
	shr.s32 	%r52, %r46, 31;
	xor.b32  	%r53, %r52, %r46;
	xor.b32  	%r54, %r52, %r47;
	cvt.u64.u32 	%rd23, %r53;
	shl.b64 	%rd24, %rd23, 32;
	cvt.u64.u32 	%rd25, %r54;
	or.b64  	%rd26, %rd24, %rd25;
	cvt.rn.f64.s64 	%fd1, %rd26;
	mul.f64 	%fd2, %fd1, 0d3BF921FB54442D19;
	cvt.rn.f32.f64 	%f21, %fd2;
	neg.f32 	%f22, %f21;
	setp.lt.s32 	%p8, %r51, 0;
	selp.f32 	%f69, %f22, %f21, %p8;
$L__BB2_11:
	setp.ltu.f32 	%p9, %f4, 0f47CE4780;
	mul.rn.f32 	%f24, %f69, %f69;
	and.b32  	%r56, %r84, 1;
	setp.eq.b32 	%p10, %r56, 1;
	selp.f32 	%f25, 0f3F800000, %f69, %p10;
	fma.rn.f32 	%f26, %f24, %f25, 0f00000000;
	fma.rn.f32 	%f27, %f24, 0f37CBAC00, 0fBAB607ED;
	selp.f32 	%f28, %f27, 0fB94D4153, %p10;
	selp.f32 	%f29, 0f3D2AAABB, 0f3C0885E4, %p10;
	fma.rn.f32 	%f30, %f28, %f24, %f29;
	selp.f32 	%f31, 0fBEFFFFFF, 0fBE2AAAA8, %p10;
	fma.rn.f32 	%f32, %f30, %f24, %f31;
	fma.rn.f32 	%f33, %f32, %f26, %f25;
	and.b32  	%r57, %r84, 2;
	setp.eq.s32 	%p11, %r57, 0;
	mov.f32 	%f34, 0f00000000;
	sub.f32 	%f35, %f34, %f33;
	selp.f32 	%f36, %f33, %f35, %p11;
	sub.f32 	%f10, %f5, %f36;
	@%p9 bra 	$L__BB2_19;
	setp.neu.f32 	%p12, %f4, 0f7F800000;
	@%p12 bra 	$L__BB2_14;
	mov.f32 	%f39, 0f00000000;
	mul.rn.f32 	%f70, %f71, %f39;
	mov.b32 	%r88, 0;
	bra.uni 	$L__BB2_19;
$L__BB2_14:
	mov.b32 	%r17, %f71;
	shl.b32 	%r59, %r17, 8;
	or.b32  	%r18, %r59, -2147483648;
	mov.b64 	%rd41, 0;
	mov.b32 	%r85, 0;
$L__BB2_15:
	.pragma "nounroll";
	mul.wide.u32 	%rd28, %r85, 4;
	add.s64 	%rd30, %rd29, %rd28;
	ld.global.nc.u32 	%r60, [%rd30];
	mad.wide.u32 	%rd31, %r60, %r18, %rd41;
	shr.u64 	%rd41, %rd31, 32;
	add.s64 	%rd32, %rd1, %rd28;
	st.local.u32 	[%rd32], %rd31;
	add.s32 	%r85, %r85, 1;
	setp.ne.s32 	%p13, %r85, 6;
	@%p13 bra 	$L__BB2_15;
	shr.u32 	%r61, %r17, 23;
	st.local.u32 	[%rd1+24], %rd41;
	and.b32  	%r21, %r61, 31;
	and.b32  	%r62, %r61, 224;
	add.s32 	%r63, %r62, -128;
	shr.u32 	%r64, %r63, 5;
	mul.wide.u32 	%rd33, %r64, 4;
	sub.s64 	%rd13, %rd1, %rd33;
	ld.local.u32 	%r86, [%rd13+24];
	ld.local.u32 	%r87, [%rd13+20];
	setp.eq.s32 	%p14, %r21, 0;
	@%p14 bra 	$L__BB2_18;
	shf.l.wrap.b32 	%r86, %r87, %r86, %r21;
	ld.local.u32 	%r65, [%rd13+16];
	shf.l.wrap.b32 	%r87, %r65, %r87, %r21;
$L__BB2_18:
	shr.u32 	%r66, %r86, 30;
	shf.l.wrap.b32 	%r67, %r87, %r86, 2;
	shl.b32 	%r68, %r87, 2;
	shr.u32 	%r69, %r67, 31;
	add.s32 	%r70, %r69, %r66;
	neg.s32 	%r71, %r70;
	setp.lt.s32 	%p15, %r17, 0;
	selp.b32 	%r88, %r71, %r70, %p15;
	xor.b32  	%r72, %r67, %r17;
	shr.s32 	%r73, %r67, 31;
	xor.b32  	%r74, %r73, %r67;
	xor.b32  	%r75, %r73, %r68;
	cvt.u64.u32 	%rd34, %r74;
	shl.b64 	%rd35, %rd34, 32;
	cvt.u64.u32 	%rd36, %r75;
	or.b64  	%rd37, %rd35, %rd36;
	cvt.rn.f64.s64 	%fd3, %rd37;
	mul.f64 	%fd4, %fd3, 0d3BF921FB54442D19;
	cvt.rn.f32.f64 	%f37, %fd4;
	neg.f32 	%f38, %f37;
	setp.lt.s32 	%p16, %r72, 0;
	selp.f32 	%f70, %f38, %f37, %p16;
$L__BB2_19:
	add.s32 	%r77, %r88, 1;
	mul.rn.f32 	%f40, %f70, %f70;
	and.b32  	%r78, %r88, 1;
	setp.eq.b32 	%p17, %r78, 1;
	selp.f32 	%f41, %f70, 0f3F800000, %p17;
	fma.rn.f32 	%f42, %f40, %f41, 0f00000000;
	fma.rn.f32 	%f43, %f40, 0f37CBAC00, 0fBAB607ED;
	selp.f32 	%f44, 0fB94D4153, %f43, %p17;
	selp.f32 	%f45, 0f3C0885E4, 0f3D2AAABB, %p17;
	fma.rn.f32 	%f46, %f44, %f40, %f45;
	selp.f32 	%f47, 0fBE2AAAA8, 0fBEFFFFFF, %p17;
	fma.rn.f32 	%f48, %f46, %f40, %f47;
	fma.rn.f32 	%f49, %f48, %f42, %f41;
	and.b32  	%r79, %r77, 2;
	setp.eq.s32 	%p18, %r79, 0;
	mov.f32 	%f50, 0f00000000;
	sub.f32 	%f51, %f50, %f49;
	selp.f32 	%f52, %f49, %f51, %p18;
	add.f32 	%f53, %f10, %f52;
	mul.f32 	%f54, %f4, 0f4038AA3B;
	ex2.approx.ftz.f32 	%f55, %f54;
	add.f32 	%f56, %f55, 0f3F800000;
	rcp.approx.ftz.f32 	%f57, %f56;
	fma.rn.f32 	%f58, %f57, 0fC0000000, 0f3F800000;
	setp.ge.f32 	%p19, %f4, 0f41102CB4;
	selp.f32 	%f59, 0f3F800000, %f58, %p19;
	copysign.f32 	%f60, %f71, %f59;
	fma.rn.f32 	%f61, %f3, 0f3C80F082, 0fBD563CAE;
	fma.rn.f32 	%f62, %f61, %f3, 0f3E085941;
	fma.rn.f32 	%f63, %f62, %f3, 0fBEAAA9ED;
	fma.rn.f32 	%f64, %f63, %f3, 0f00000000;
	fma.rn.f32 	%f65, %f64, %f71, %f71;
	setp.ge.f32 	%p20, %f4, 0f3F19999A;
	selp.f32 	%f66, %f60, %f65, %p20;
	add.f32 	%f67, %f66, %f53;
	fma.rn.f32 	%f71, %f67, 0f3F7D70A4, 0f3C23D70A;
	add.s32 	%r80, %r80, 1;
	setp.ne.s32 	%p21, %r80, %r31;
	@%p21 bra 	$L__BB2_3;
$L__BB2_20:
	st.global.f32 	[%rd3], %f71;
$L__BB2_21:
	ret;

}
	// .globl	matrixMul
.visible .entry matrixMul(
	.param .u64 .ptr .align 1 matrixMul_param_0,
	.param .u64 .ptr .align 1 matrixMul_param_1,
	.param .u64 .ptr .align 1 matrixMul_param_2,
	.param .u32 matrixMul_param_3,
	.param .u32 matrixMul_param_4,
	.param .u32 matrixMul_param_5
)
{
	.reg .pred 	%p<13>;
	.reg .b32 	%r<48>;
	.reg .b32 	%f<112>;
	.reg .b64 	%rd<70>;

	ld.param.u64 	%rd10, [matrixMul_param_0];
	ld.param.u64 	%rd11, [matrixMul_param_1];
	ld.param.u64 	%rd9, [matrixMul_param_2];
	ld.param.u32 	%r25, [matrixMul_param_3];
	ld.param.u32 	%r27, [matrixMul_param_4];
	ld.param.u32 	%r26, [matrixMul_param_5];
	cvta.to.global.u64 	%rd1, %rd11;
	cvta.to.global.u64 	%rd2, %rd10;
	mov.u32 	%r28, %tid.x;
	mov.u32 	%r29, %tid.y;
	mov.u32 	%r30, %ctaid.x;
	mov.u32 	%r31, %ctaid.y;
	mov.u32 	%r32, %ntid.y;
	mad.lo.s32 	%r1, %r31, %r32, %r29;
	mov.u32 	%r33, %ntid.x;
	mad.lo.s32 	%r2, %r30, %r33, %r28;
	setp.ge.s32 	%p1, %r1, %r27;
	setp.ge.s32 	%p2, %r2, %r26;
	or.pred  	%p3, %p1, %p2;
	@%p3 bra 	$L__BB3_15;
	setp.lt.s32 	%p4, %r25, 1;
	mov.f32 	%f111, 0f00000000;
	@%p4 bra 	$L__BB3_14;
	mul.lo.s32 	%r3, %r25, %r1;
	and.b32  	%r4, %r25, 15;
	setp.lt.u32 	%p5, %r25, 16;
	mov.f32 	%f111, 0f00000000;
	mov.b32 	%r44, 0;
	@%p5 bra 	$L__BB3_5;
	and.b32  	%r44, %r25, 2147483632;
	neg.s32 	%r42, %r44;
	shl.b32 	%r7, %r26, 4;
	mul.wide.u32 	%rd12, %r3, 4;
	add.s64 	%rd13, %rd12, %rd2;
	add.s64 	%rd68, %rd13, 32;
	mov.f32 	%f111, 0f00000000;
	mul.wide.s32 	%rd16, %r26, 4;
	mov.u32 	%r41, %r2;
$L__BB3_4:
	.pragma "nounroll";
	ld.global.f32 	%f18, [%rd68+-32];
	mul.wide.s32 	%rd14, %r41, 4;
	add.s64 	%rd15, %rd1, %rd14;
	ld.global.f32 	%f19, [%rd15];
	fma.rn.f32 	%f20, %f18, %f19, %f111;
	ld.global.f32 	%f21, [%rd68+-28];
	add.s64 	%rd17, %rd15, %rd16;
	ld.global.f32 	%f22, [%rd17];
	fma.rn.f32 	%f23, %f21, %f22, %f20;
	ld.global.f32 	%f24, [%rd68+-24];
	add.s64 	%rd18, %rd17, %rd16;
	ld.global.f32 	%f25, [%rd18];
	fma.rn.f32 	%f26, %f24, %f25, %f23;
	ld.global.f32 	%f27, [%rd68+-20];
	add.s64 	%rd19, %rd18, %rd16;
	ld.global.f32 	%f28, [%rd19];
	fma.rn.f32 	%f29, %f27, %f28, %f26;
	ld.global.f32 	%f30, [%rd68+-16];
	add.s64 	%rd20, %rd19, %rd16;
	ld.global.f32 	%f31, [%rd20];
	fma.rn.f32 	%f32, %f30, %f31, %f29;
	ld.global.f32 	%f33, [%rd68+-12];
	add.s64 	%rd21, %rd20, %rd16;
	ld.global.f32 	%f34, [%rd21];
	fma.rn.f32 	%f35, %f33, %f34, %f32;
	ld.global.f32 	%f36, [%rd68+-8];
	add.s64 	%rd22, %rd21, %rd16;
	ld.global.f32 	%f37, [%rd22];
	fma.rn.f32 	%f38, %f36, %f37, %f35;
	ld.global.f32 	%f39, [%rd68+-4];
	add.s64 	%rd23, %rd22, %rd16;
	ld.global.f32 	%f40, [%rd23];
	fma.rn.f32 	%f41, %f39, %f40, %f38;
	ld.global.f32 	%f42, [%rd68];
	add.s64 	%rd24, %rd23, %rd16;
	ld.global.f32 	%f43, [%rd24];
	fma.rn.f32 	%f44, %f42, %f43, %f41;
	ld.global.f32 	%f45, [%rd68+4];
	add.s64 	%rd25, %rd24, %rd16;
	ld.global.f32 	%f46, [%rd25];
	fma.rn.f32 	%f47, %f45, %f46, %f44;
	ld.global.f32 	%f48, [%rd68+8];
	add.s64 	%rd26, %rd25, %rd16;
	ld.global.f32 	%f49, [%rd26];
	fma.rn.f32 	%f50, %f48, %f49, %f47;
	ld.global.f32 	%f51, [%rd68+12];
	add.s64 	%rd27, %rd26, %rd16;
	ld.global.f32 	%f52, [%rd27];
	fma.rn.f32 	%f53, %f51, %f52, %f50;
	ld.global.f32 	%f54, [%rd68+16];
	add.s64 	%rd28, %rd27, %rd16;
	ld.global.f32 	%f55, [%rd28];
	fma.rn.f32 	%f56, %f54, %f55, %f53;
	ld.global.f32 	%f57, [%rd68+20];
	add.s64 	%rd29, %rd28, %rd16;
	ld.global.f32 	%f58, [%rd29];
	fma.rn.f32 	%f59, %f57, %f58, %f56;
	ld.global.f32 	%f60, [%rd68+24];
	add.s64 	%rd30, %rd29, %rd16;
	ld.global.f32 	%f61, [%rd30];
	fma.rn.f32 	%f62, %f60, %f61, %f59;
	ld.global.f32 	%f63, [%rd68+28];
	add.s64 	%rd31, %rd30, %rd16;
	ld.global.f32 	%f64, [%rd31];
	fma.rn.f32 	%f111, %f63, %f64, %f62;
	add.s32 	%r42, %r42, 16;
	add.s32 	%r41, %r41, %r7;
	add.s64 	%rd68, %rd68, 64;
	setp.ne.s32 	%p6, %r42, 0;
	@%p6 bra 	$L__BB3_4;
$L__BB3_5:
	setp.eq.s32 	%p7, %r4, 0;
	@%p7 bra 	$L__BB3_14;
	and.b32  	%r13, %r25, 7;
	setp.lt.u32 	%p8, %r4, 8;
	@%p8 bra 	$L__BB3_8;
	add.s32 	%r35, %r44, %r3;
	mul.wide.u32 	%rd32, %r35, 4;
	add.s64 	%rd33, %rd2, %rd32;
	ld.global.f32 	%f66, [%rd33];
	mad.lo.s32 	%r36, %r44, %r26, %r2;
	mul.wide.s32 	%rd34, %r36, 4;
	add.s64 	%rd35, %rd1, %rd34;
	ld.global.f32 	%f67, [%rd35];
	fma.rn.f32 	%f68, %f66, %f67, %f111;
	cvt.u64.u32 	%rd36, %r3;
	cvt.u64.u32 	%rd37, %r44;
	add.s64 	%rd38, %rd37, %rd36;
	shl.b64 	%rd39, %rd38, 2;
	add.s64 	%rd40, %rd2, %rd39;
	ld.global.f32 	%f69, [%rd40+4];
	mul.wide.s32 	%rd41, %r26, 4;
	add.s64 	%rd42, %rd35, %rd41;
	ld.global.f32 	%f70, [%rd42];
	fma.rn.f32 	%f71, %f69, %f70, %f68;
	ld.global.f32 	%f72, [%rd40+8];
	add.s64 	%rd43, %rd42, %rd41;
	ld.global.f32 	%f73, [%rd43];
	fma.rn.f32 	%f74, %f72, %f73, %f71;
	ld.global.f32 	%f75, [%rd40+12];
	add.s64 	%rd44, %rd43, %rd41;
	ld.global.f32 	%f76, [%rd44];
	fma.rn.f32 	%f77, %f75, %f76, %f74;
	ld.global.f32 	%f78, [%rd40+16];
	add.s64 	%rd45, %rd44, %rd41;
	ld.global.f32 	%f79, [%rd45];
	fma.rn.f32 	%f80, %f78, %f79, %f77;
	ld.global.f32 	%f81, [%rd40+20];
	add.s64 	%rd46, %rd45, %rd41;
	ld.global.f32 	%f82, [%rd46];
	fma.rn.f32 	%f83, %f81, %f82, %f80;
	ld.global.f32 	%f84, [%rd40+24];
	add.s64 	%rd47, %rd46, %rd41;
	ld.global.f32 	%f85, [%rd47];
	fma.rn.f32 	%f86, %f84, %f85, %f83;
	ld.global.f32 	%f87, [%rd40+28];
	add.s64 	%rd48, %rd47, %rd41;
	ld.global.f32 	%f88, [%rd48];
	fma.rn.f32 	%f111, %f87, %f88, %f86;
	add.s32 	%r44, %r44, 8;
$L__BB3_8:
	setp.eq.s32 	%p9, %r13, 0;
	@%p9 bra 	$L__BB3_14;
	and.b32  	%r16, %r25, 3;
	setp.lt.u32 	%p10, %r13, 4;
	@%p10 bra 	$L__BB3_11;
	add.s32 	%r37, %r44, %r3;
	mul.wide.u32 	%rd49, %r37, 4;
	add.s64 	%rd50, %rd2, %rd49;
	ld.global.f32 	%f90, [%rd50];
	mad.lo.s32 	%r38, %r44, %r26, %r2;
	mul.wide.s32 	%rd51, %r38, 4;
	add.s64 	%rd52, %rd1, %rd51;
	ld.global.f32 	%f91, [%rd52];
	fma.rn.f32 	%f92, %f90, %f91, %f111;
	cvt.u64.u32 	%rd53, %r3;
	cvt.u64.u32 	%rd54, %r44;
	add.s64 	%rd55, %rd54, %rd53;
	shl.b64 	%rd56, %rd55, 2;
	add.s64 	%rd57, %rd2, %rd56;
	ld.global.f32 	%f93, [%rd57+4];
	mul.wide.s32 	%rd58, %r26, 4;
	add.s64 	%rd59, %rd52, %rd58;
	ld.global.f32 	%f94, [%rd59];
	fma.rn.f32 	%f95, %f93, %f94, %f92;
	ld.global.f32 	%f96, [%rd57+8];
	add.s64 	%rd60, %rd59, %rd58;
	ld.global.f32 	%f97, [%rd60];
	fma.rn.f32 	%f98, %f96, %f97, %f95;
	ld.global.f32 	%f99, [%rd57+12];
	add.s64 	%rd61, %rd60, %rd58;
	ld.global.f32 	%f100, [%rd61];
	fma.rn.f32 	%f111, %f99, %f100, %f98;
	add.s32 	%r44, %r44, 4;
$L__BB3_11:
	setp.eq.s32 	%p11, %r16, 0;
	@%p11 bra 	$L__BB3_14;
	mad.lo.s32 	%r47, %r44, %r26, %r2;
	add.s32 	%r39, %r44, %r3;
	mul.wide.u32 	%rd62, %r39, 4;
	add.s64 	%rd69, %rd2, %rd62;
	neg.s32 	%r46, %r16;
$L__BB3_13:
	.pragma "nounroll";
	ld.global.f32 	%f101, [%rd69];
	mul.wide.s32 	%rd63, %r47, 4;
	add.s64 	%rd64, %rd1, %rd63;
	ld.global.f32 	%f102, [%rd64];
	fma.rn.f32 	%f111, %f101, %f102, %f111;
	add.s32 	%r47, %r47, %r26;
	add.s64 	%rd69, %rd69, 4;
	add.s32 	%r46, %r46, 1;
	setp.ne.s32 	%p12, %r46, 0;
	@%p12 bra 	$L__BB3_13;
$L__BB3_14:
	mad.lo.s32 	%r40, %r26, %r1, %r2;
	cvta.to.global.u64 	%rd65, %rd9;
	mul.wide.s32 	%rd66, %r40, 4;
	add.s64 	%rd67, %rd65, %rd66;
	st.global.f32 	[%rd67], %f111;
$L__BB3_15:
	ret;

}
	// .globl	tiledMatrixMul
.visible .entry tiledMatrixMul(
	.param .u64 .ptr .align 1 tiledMatrixMul_param_0,
	.param .u64 .ptr .align 1 tiledMatrixMul_param_1,
	.param .u64 .ptr .align 1 tiledMatrixMul_param_2,
	.param .u32 tiledMatrixMul_param_3,
	.param .u32 tiledMatrixMul_param_4,
	.param .u32 tiledMatrixMul_param_5
)
{
	.reg .pred 	%p<26>;
	.reg .b32 	%r<64>;
	.reg .b32 	%f<181>;
	.reg .b64 	%rd<20>;
	// demoted variable
	.shared .align 4 .b8 _ZZ14tiledMatrixMulE2As[1024];
	// demoted variable
	.shared .align 4 .b8 _ZZ14tiledMatrixMulE2Bs[1024];
	ld.param.u64 	%rd5, [tiledMatrixMul_param_0];
	ld.param.u64 	%rd6, [tiledMatrixMul_param_1];
	ld.param.u32 	%r33, [tiledMatrixMul_param_3];
	ld.param.u32 	%r34, [tiledMatrixMul_param_4];
	ld.param.u32 	%r35, [tiledMatrixMul_param_5];
	cvta.to.global.u64 	%rd1, %rd6;
	cvta.to.global.u64 	%rd2, %rd5;
	mov.u32 	%r1, %tid.x;
	mov.u32 	%r2, %tid.y;
	mov.u32 	%r36, %ctaid.x;
	mov.u32 	%r37, %ctaid.y;
	shl.b32 	%r38, %r37, 4;
	add.s32 	%r3, %r38, %r2;
	shl.b32 	%r4, %r36, 4;
	add.s32 	%r5, %r4, %r1;
	setp.lt.s32 	%p1, %r33, 1;
	mov.f32 	%f180, 0f00000000;
	@%p1 bra 	$L__BB4_19;
	add.s32 	%r6, %r33, 15;
	shl.b32 	%r40, %r2, 6;
	mov.u32 	%r41, _ZZ14tiledMatrixMulE2As;
	add.s32 	%r7, %r41, %r40;
	shl.b32 	%r42, %r1, 2;
	add.s32 	%r8, %r7, %r42;
	mul.lo.s32 	%r9, %r33, %r3;
	mov.u32 	%r43, _ZZ14tiledMatrixMulE2Bs;
	add.s32 	%r11, %r43, %r42;
	add.s32 	%r10, %r11, %r40;
	setp.lt.u32 	%p2, %r33, 17;
	mov.f32 	%f180, 0f00000000;
	mov.b32 	%r63, 0;
	@%p2 bra 	$L__BB4_13;
	shr.u32 	%r44, %r6, 4;
	and.b32  	%r45, %r44, 134217726;
	neg.s32 	%r62, %r45;
	add.s32 	%r46, %r2, 16;
	mad.lo.s32 	%r47, %r35, %r46, %r1;
	add.s32 	%r60, %r47, %r4;
	shl.b32 	%r14, %r35, 5;
	mad.lo.s32 	%r48, %r2, %r35, %r1;
	add.s32 	%r59, %r48, %r4;
	add.s32 	%r58, %r1, %r9;
	mov.f32 	%f180, 0f00000000;
	mov.u32 	%r57, %r1;
	mov.u32 	%r61, %r2;
$L__BB4_3:
	setp.ge.s32 	%p3, %r3, %r34;
	setp.ge.s32 	%p4, %r57, %r33;
	mul.wide.s32 	%rd7, %r58, 4;
	add.s64 	%rd3, %rd2, %rd7;
	mov.f32 	%f172, 0f00000000;
	or.pred  	%p5, %p3, %p4;
	@%p5 bra 	$L__BB4_5;
	ld.global.f32 	%f172, [%rd3];
$L__BB4_5:
	setp.ge.s32 	%p6, %r5, %r35;
	st.shared.f32 	[%r8], %f172;
	setp.ge.s32 	%p7, %r61, %r33;
	mov.f32 	%f173, 0f00000000;
	or.pred  	%p8, %p6, %p7;
	@%p8 bra 	$L__BB4_7;
	mul.wide.s32 	%rd8, %r59, 4;
	add.s64 	%rd9, %rd1, %rd8;
	ld.global.f32 	%f173, [%rd9];
$L__BB4_7:
	st.shared.f32 	[%r10], %f173;
	bar.sync 	0;
	ld.shared.f32 	%f27, [%r7];
	ld.shared.f32 	%f28, [%r11];
	fma.rn.f32 	%f29, %f27, %f28, %f180;
	ld.shared.f32 	%f30, [%r7+4];
	ld.shared.f32 	%f31, [%r11+64];
	fma.rn.f32 	%f32, %f30, %f31, %f29;
	ld.shared.f32 	%f33, [%r7+8];
	ld.shared.f32 	%f34, [%r11+128];
	fma.rn.f32 	%f35, %f33, %f34, %f32;
	ld.shared.f32 	%f36, [%r7+12];
	ld.shared.f32 	%f37, [%r11+192];
	fma.rn.f32 	%f38, %f36, %f37, %f35;
	ld.shared.f32 	%f39, [%r7+16];
	ld.shared.f32 	%f40, [%r11+256];
	fma.rn.f32 	%f41, %f39, %f40, %f38;
	ld.shared.f32 	%f42, [%r7+20];
	ld.shared.f32 	%f43, [%r11+320];
	fma.rn.f32 	%f44, %f42, %f43, %f41;
	ld.shared.f32 	%f45, [%r7+24];
	ld.shared.f32 	%f46, [%r11+384];
	fma.rn.f32 	%f47, %f45, %f46, %f44;
	ld.shared.f32 	%f48, [%r7+28];
	ld.shared.f32 	%f49, [%r11+448];
	fma.rn.f32 	%f50, %f48, %f49, %f47;
	ld.shared.f32 	%f51, [%r7+32];
	ld.shared.f32 	%f52, [%r11+512];
	fma.rn.f32 	%f53, %f51, %f52, %f50;
	ld.shared.f32 	%f54, [%r7+36];
	ld.shared.f32 	%f55, [%r11+576];
	fma.rn.f32 	%f56, %f54, %f55, %f53;
	ld.shared.f32 	%f57, [%r7+40];
	ld.shared.f32 	%f58, [%r11+640];
	fma.rn.f32 	%f59, %f57, %f58, %f56;
	ld.shared.f32 	%f60, [%r7+44];
	ld.shared.f32 	%f61, [%r11+704];
	fma.rn.f32 	%f62, %f60, %f61, %f59;
	ld.shared.f32 	%f63, [%r7+48];
	ld.shared.f32 	%f64, [%r11+768];
	fma.rn.f32 	%f65, %f63, %f64, %f62;
	ld.shared.f32 	%f66, [%r7+52];
	ld.shared.f32 	%f67, [%r11+832];
	fma.rn.f32 	%f68, %f66, %f67, %f65;
	ld.shared.f32 	%f69, [%r7+56];
	ld.shared.f32 	%f70, [%r11+896];
	fma.rn.f32 	%f71, %f69, %f70, %f68;
	ld.shared.f32 	%f72, [%r7+60];
	ld.shared.f32 	%f73, [%r11+960];
	fma.rn.f32 	%f6, %f72, %f73, %f71;
	bar.sync 	0;
	add.s32 	%r49, %r57, 16;
	setp.ge.s32 	%p10, %r49, %r33;
	mov.f32 	%f174, 0f00000000;
	or.pred  	%p11, %p3, %p10;
	@%p11 bra 	$L__BB4_9;
	ld.global.f32 	%f174, [%rd3+64];
$L__BB4_9:
	st.shared.f32 	[%r8], %f174;
	add.s32 	%r50, %r61, 16;
	setp.ge.s32 	%p13, %r50, %r33;
	mov.f32 	%f175, 0f00000000;
	or.pred  	%p14, %p6, %p13;
	@%p14 bra 	$L__BB4_11;
	mul.wide.s32 	%rd10, %r60, 4;
	add.s64 	%rd11, %rd1, %rd10;
	ld.global.f32 	%f175, [%rd11];
$L__BB4_11:
	st.shared.f32 	[%r10], %f175;
	bar.sync 	0;
	ld.shared.f32 	%f75, [%r7];
	ld.shared.f32 	%f76, [%r11];
	fma.rn.f32 	%f77, %f75, %f76, %f6;
	ld.shared.f32 	%f78, [%r7+4];
	ld.shared.f32 	%f79, [%r11+64];
	fma.rn.f32 	%f80, %f78, %f79, %f77;
	ld.shared.f32 	%f81, [%r7+8];
	ld.shared.f32 	%f82, [%r11+128];
	fma.rn.f32 	%f83, %f81, %f82, %f80;
	ld.shared.f32 	%f84, [%r7+12];
	ld.shared.f32 	%f85, [%r11+192];
	fma.rn.f32 	%f86, %f84, %f85, %f83;
	ld.shared.f32 	%f87, [%r7+16];
	ld.shared.f32 	%f88, [%r11+256];
	fma.rn.f32 	%f89, %f87, %f88, %f86;
	ld.shared.f32 	%f90, [%r7+20];
	ld.shared.f32 	%f91, [%r11+320];
	fma.rn.f32 	%f92, %f90, %f91, %f89;
	ld.shared.f32 	%f93, [%r7+24];
	ld.shared.f32 	%f94, [%r11+384];
	fma.rn.f32 	%f95, %f93, %f94, %f92;
	ld.shared.f32 	%f96, [%r7+28];
	ld.shared.f32 	%f97, [%r11+448];
	fma.rn.f32 	%f98, %f96, %f97, %f95;
	ld.shared.f32 	%f99, [%r7+32];
	ld.shared.f32 	%f100, [%r11+512];
	fma.rn.f32 	%f101, %f99, %f100, %f98;
	ld.shared.f32 	%f102, [%r7+36];
	ld.shared.f32 	%f103, [%r11+576];
	fma.rn.f32 	%f104, %f102, %f103, %f101;
	ld.shared.f32 	%f105, [%r7+40];
	ld.shared.f32 	%f106, [%r11+640];
	fma.rn.f32 	%f107, %f105, %f106, %f104;
	ld.shared.f32 	%f108, [%r7+44];
	ld.shared.f32 	%f109, [%r11+704];
	fma.rn.f32 	%f110, %f108, %f109, %f107;
	ld.shared.f32 	%f111, [%r7+48];
	ld.shared.f32 	%f112, [%r11+768];
	fma.rn.f32 	%f113, %f111, %f112, %f110;
	ld.shared.f32 	%f114, [%r7+52];
	ld.shared.f32 	%f115, [%r11+832];
	fma.rn.f32 	%f116, %f114, %f115, %f113;
	ld.shared.f32 	%f117, [%r7+56];
	ld.shared.f32 	%f118, [%r11+896];
	fma.rn.f32 	%f119, %f117, %f118, %f116;
	ld.shared.f32 	%f120, [%r7+60];
	ld.shared.f32 	%f121, [%r11+960];
	fma.rn.f32 	%f180, %f120, %f121, %f119;
	bar.sync 	0;
	add.s32 	%r62, %r62, 2;
	add.s32 	%r61, %r61, 32;
	add.s32 	%r60, %r60, %r14;
	add.s32 	%r59, %r59, %r14;
	add.s32 	%r58, %r58, 32;
	add.s32 	%r57, %r57, 32;
	setp.ne.s32 	%p15, %r62, 0;
	@%p15 bra 	$L__BB4_3;
	and.b32  	%r63, %r6, 2147483616;
$L__BB4_13:
	and.b32  	%r51, %r6, 16;
	setp.eq.s32 	%p16, %r51, 0;
	@%p16 bra 	$L__BB4_19;
	setp.ge.s32 	%p17, %r3, %r34;
	add.s32 	%r52, %r63, %r1;
	setp.ge.s32 	%p18, %r52, %r33;
	mov.f32 	%f178, 0f00000000;
	or.pred  	%p19, %p17, %p18;
	@%p19 bra 	$L__BB4_16;
	add.s32 	%r53, %r52, %r9;
	mul.wide.s32 	%rd12, %r53, 4;
	add.s64 	%rd13, %rd2, %rd12;
	ld.global.f32 	%f178, [%rd13];
$L__BB4_16:
	setp.ge.s32 	%p20, %r5, %r35;
	st.shared.f32 	[%r8], %f178;
	add.s32 	%r54, %r63, %r2;
	setp.ge.s32 	%p21, %r54, %r33;
	mov.f32 	%f179, 0f00000000;
	or.pred  	%p22, %p20, %p21;
	@%p22 bra 	$L__BB4_18;
	mad.lo.s32 	%r55, %r54, %r35, %r5;
	mul.wide.s32 	%rd14, %r55, 4;
	add.s64 	%rd15, %rd1, %rd14;
	ld.global.f32 	%f179, [%rd15];
$L__BB4_18:
	st.shared.f32 	[%r10], %f179;
	bar.sync 	0;
	ld.shared.f32 	%f124, [%r7];
	ld.shared.f32 	%f125, [%r11];
	fma.rn.f32 	%f126, %f124, %f125, %f180;
	ld.shared.f32 	%f127, [%r7+4];
	ld.shared.f32 	%f128, [%r11+64];
	fma.rn.f32 	%f129, %f127, %f128, %f126;
	ld.shared.f32 	%f130, [%r7+8];
	ld.shared.f32 	%f131, [%r11+128];
	fma.rn.f32 	%f132, %f130, %f131, %f129;
	ld.shared.f32 	%f133, [%r7+12];
	ld.shared.f32 	%f134, [%r11+192];
	fma.rn.f32 	%f135, %f133, %f134, %f132;
	ld.shared.f32 	%f136, [%r7+16];
	ld.shared.f32 	%f137, [%r11+256];
	fma.rn.f32 	%f138, %f136, %f137, %f135;
	ld.shared.f32 	%f139, [%r7+20];
	ld.shared.f32 	%f140, [%r11+320];
	fma.rn.f32 	%f141, %f139, %f140, %f138;
	ld.shared.f32 	%f142, [%r7+24];
	ld.shared.f32 	%f143, [%r11+384];
	fma.rn.f32 	%f144, %f142, %f143, %f141;
	ld.shared.f32 	%f145, [%r7+28];
	ld.shared.f32 	%f146, [%r11+448];
	fma.rn.f32 	%f147, %f145, %f146, %f144;
	ld.shared.f32 	%f148, [%r7+32];
	ld.shared.f32 	%f149, [%r11+512];
	fma.rn.f32 	%f150, %f148, %f149, %f147;
	ld.shared.f32 	%f151, [%r7+36];
	ld.shared.f32 	%f152, [%r11+576];
	fma.rn.f32 	%f153, %f151, %f152, %f150;
	ld.shared.f32 	%f154, [%r7+40];
	ld.shared.f32 	%f155, [%r11+640];
	fma.rn.f32 	%f156, %f154, %f155, %f153;
	ld.shared.f32 	%f157, [%r7+44];
	ld.shared.f32 	%f158, [%r11+704];
	fma.rn.f32 	%f159, %f157, %f158, %f156;
	ld.shared.f32 	%f160, [%r7+48];
	ld.shared.f32 	%f161, [%r11+768];
	fma.rn.f32 	%f162, %f160, %f161, %f159;
	ld.shared.f32 	%f163, [%r7+52];
	ld.shared.f32 	%f164, [%r11+832];
	fma.rn.f32 	%f165, %f163, %f164, %f162;
	ld.shared.f32 	%f166, [%r7+56];
	ld.shared.f32 	%f167, [%r11+896];
	fma.rn.f32 	%f168, %f166, %f167, %f165;
	ld.shared.f32 	%f169, [%r7+60];
	ld.shared.f32 	%f170, [%r11+960];
	fma.rn.f32 	%f180, %f169, %f170, %f168;
	bar.sync 	0;
$L__BB4_19:
	setp.ge.s32 	%p23, %r3, %r34;
	setp.ge.s32 	%p24, %r5, %r35;
	or.pred  	%p25, %p23, %p24;
	@%p25 bra 	$L__BB4_21;
	ld.param.u64 	%rd19, [tiledMatrixMul_param_2];
	mad.lo.s32 	%r56, %r35, %r3, %r5;
	cvta.to.global.u64 	%rd16, %rd19;
	mul.wide.u32 	%rd17, %r56, 4;
	add.s64 	%rd18, %rd16, %rd17;
	st.global.f32 	[%rd18], %f180;
$L__BB4_21:
	ret;

}
	// .globl	reduction
.visible .entry reduction(
	.param .u64 .ptr .align 1 reduction_param_0,
	.param .u64 .ptr .align 1 reduction_param_1,
	.param .u32 reduction_param_2
)
{
	.reg .pred 	%p<13>;
	.reg .b32 	%r<14>;
	.reg .b32 	%f<27>;
	.reg .b64 	%rd<9>;

	ld.param.u64 	%rd1, [reduction_param_0];
	ld.param.u64 	%rd2, [reduction_param_1];
	ld.param.u32 	%r8, [reduction_param_2];
	mov.u32 	%r1, %tid.x;
	mov.u32 	%r2, %ctaid.x;
	mov.u32 	%r3, %ntid.x;
	mad.lo.s32 	%r4, %r2, %r3, %r1;
	setp.ge.s32 	%p1, %r4, %r8;
	mov.f32 	%f26, 0f00000000;
	@%p1 bra 	$L__BB5_2;
	cvta.to.global.u64 	%rd3, %rd1;
	mul.wide.s32 	%rd4, %r4, 4;
	add.s64 	%rd5, %rd3, %rd4;
	ld.global.f32 	%f26, [%rd5];
$L__BB5_2:
	shl.b32 	%r9, %r1, 2;
	mov.u32 	%r10, sdata;
	add.s32 	%r5, %r10, %r9;
	st.shared.f32 	[%r5], %f26;
	bar.sync 	0;
	setp.lt.u32 	%p2, %r3, 66;
	@%p2 bra 	$L__BB5_7;
	mov.u32 	%r13, %r3;
$L__BB5_4:
	shr.u32 	%r7, %r13, 1;
	setp.ge.u32 	%p3, %r1, %r7;
	@%p3 bra 	$L__BB5_6;
	shl.b32 	%r11, %r7, 2;
	add.s32 	%r12, %r5, %r11;
	ld.shared.f32 	%f4, [%r12];
	ld.shared.f32 	%f5, [%r5];
	add.f32 	%f6, %f4, %f5;
	st.shared.f32 	[%r5], %f6;
$L__BB5_6:
	bar.sync 	0;
	setp.gt.u32 	%p4, %r13, 131;
	mov.u32 	%r13, %r7;
	@%p4 bra 	$L__BB5_4;
$L__BB5_7:
	setp.gt.u32 	%p5, %r1, 31;
	@%p5 bra 	$L__BB5_22;
	setp.lt.u32 	%p6, %r3, 64;
	@%p6 bra 	$L__BB5_10;
	ld.volatile.shared.f32 	%f7, [%r5+128];
	ld.volatile.shared.f32 	%f8, [%r5];
	add.f32 	%f9, %f7, %f8;
	st.volatile.shared.f32 	[%r5], %f9;
	bra.uni 	$L__BB5_11;
$L__BB5_10:
	setp.lt.u32 	%p7, %r3, 32;
	@%p7 bra 	$L__BB5_12;
$L__BB5_11:
	ld.volatile.shared.f32 	%f10, [%r5+64];
	ld.volatile.shared.f32 	%f11, [%r5];
	add.f32 	%f12, %f10, %f11;
	st.volatile.shared.f32 	[%r5], %f12;
	bra.uni 	$L__BB5_13;
$L__BB5_12:
	setp.lt.u32 	%p8, %r3, 16;
	@%p8 bra 	$L__BB5_14;
$L__BB5_13:
	ld.volatile.shared.f32 	%f13, [%r5+32];
	ld.volatile.shared.f32 	%f14, [%r5];
	add.f32 	%f15, %f13, %f14;
	st.volatile.shared.f32 	[%r5], %f15;
	bra.uni 	$L__BB5_15;
$L__BB5_14:
	setp.lt.u32 	%p9, %r3, 8;
	@%p9 bra 	$L__BB5_16;
$L__BB5_15:
	ld.volatile.shared.f32 	%f16, [%r5+16];
	ld.volatile.shared.f32 	%f17, [%r5];
	add.f32 	%f18, %f16, %f17;
	st.volatile.shared.f32 	[%r5], %f18;
	bra.uni 	$L__BB5_17;
$L__BB5_16:
	setp.lt.u32 	%p10, %r3, 4;
	@%p10 bra 	$L__BB5_18;
$L__BB5_17:
	ld.volatile.shared.f32 	%f19, [%r5+8];
	ld.volatile.shared.f32 	%f20, [%r5];
	add.f32 	%f21, %f19, %f20;
	st.volatile.shared.f32 	[%r5], %f21;
	bra.uni 	$L__BB5_19;
$L__BB5_18:
	setp.lt.u32 	%p11, %r3, 2;
	@%p11 bra 	$L__BB5_20;
$L__BB5_19:
	ld.volatile.shared.f32 	%f22, [%r5+4];
	ld.volatile.shared.f32 	%f23, [%r5];
	add.f32 	%f24, %f22, %f23;
	st.volatile.shared.f32 	[%r5], %f24;
$L__BB5_20:
	setp.ne.s32 	%p12, %r1, 0;
	@%p12 bra 	$L__BB5_22;
	ld.shared.f32 	%f25, [sdata];
	cvta.to.global.u64 	%rd6, %rd2;
	mul.wide.u32 	%rd7, %r2, 4;
	add.s64 	%rd8, %rd6, %rd7;
	st.global.f32 	[%rd8], %f25;
$L__BB5_22:
	ret;

}
	// .globl	cooperativeReduction
.visible .entry cooperativeReduction(
	.param .u64 .ptr .align 1 cooperativeReduction_param_0,
	.param .u64 .ptr .align 1 cooperativeReduction_param_1,
	.param .u32 cooperativeReduction_param_2
)
{
	.reg .pred 	%p<16>;
	.reg .b32 	%r<40>;
	.reg .b32 	%f<29>;
	.reg .b64 	%rd<9>;
	// demoted variable
	.shared .align 4 .b8 _ZZ20cooperativeReductionE11warpResults[128];
	ld.param.u64 	%rd1, [cooperativeReduction_param_0];
	ld.param.u64 	%rd2, [cooperativeReduction_param_1];
	ld.param.u32 	%r7, [cooperativeReduction_param_2];
	mov.u32 	%r1, %ctaid.x;
	mov.u32 	%r2, %ntid.x;
	mov.u32 	%r3, %tid.x;
	mad.lo.s32 	%r4, %r1, %r2, %r3;
	setp.ge.s32 	%p1, %r4, %r7;
	mov.f32 	%f27, 0f00000000;
	@%p1 bra 	$L__BB6_2;
	cvta.to.global.u64 	%rd3, %rd1;
	mul.wide.s32 	%rd4, %r4, 4;
	add.s64 	%rd5, %rd3, %rd4;
	ld.global.f32 	%f27, [%rd5];
$L__BB6_2:
	mov.b32 	%r8, %f27;
	shfl.sync.down.b32	%r9|%p2, %r8, 16, 31, -1;
	mov.b32 	%f8, %r9;
	add.f32 	%f9, %f27, %f8;
	mov.b32 	%r10, %f9;
	shfl.sync.down.b32	%r11|%p3, %r10, 8, 31, -1;
	mov.b32 	%f10, %r11;
	add.f32 	%f11, %f9, %f10;
	mov.b32 	%r12, %f11;
	shfl.sync.down.b32	%r13|%p4, %r12, 4, 31, -1;
	mov.b32 	%f12, %r13;
	add.f32 	%f13, %f11, %f12;
	mov.b32 	%r14, %f13;
	shfl.sync.down.b32	%r15|%p5, %r14, 2, 31, -1;
	mov.b32 	%f14, %r15;
	add.f32 	%f15, %f13, %f14;
	mov.b32 	%r16, %f15;
	shfl.sync.down.b32	%r17|%p6, %r16, 1, 31, -1;
	mov.b32 	%f16, %r17;
	add.f32 	%f3, %f15, %f16;
	mov.u32 	%r18, %tid.y;
	mov.u32 	%r19, %tid.z;
	mov.u32 	%r20, %ntid.y;
	mad.lo.s32 	%r21, %r19, %r20, %r18;
	mad.lo.s32 	%r5, %r21, %r2, %r3;
	and.b32  	%r6, %r5, 31;
	setp.ne.s32 	%p7, %r6, 0;
	@%p7 bra 	$L__BB6_4;
	shr.u32 	%r22, %r5, 3;
	mov.u32 	%r23, _ZZ20cooperativeReductionE11warpResults;
	add.s32 	%r24, %r23, %r22;
	st.shared.f32 	[%r24], %f3;
$L__BB6_4:
	bar.sync 	0;
	setp.gt.u32 	%p8, %r5, 31;
	@%p8 bra 	$L__BB6_9;
	add.s32 	%r25, %r2, 31;
	shr.u32 	%r26, %r25, 5;
	setp.ge.u32 	%p9, %r6, %r26;
	mov.f32 	%f28, 0f00000000;
	@%p9 bra 	$L__BB6_7;
	shl.b32 	%r27, %r6, 2;
	mov.u32 	%r28, _ZZ20cooperativeReductionE11warpResults;
	add.s32 	%r29, %r28, %r27;
	ld.shared.f32 	%f28, [%r29];
$L__BB6_7:
	setp.ne.s32 	%p10, %r6, 0;
	mov.b32 	%r30, %f28;
	shfl.sync.down.b32	%r31|%p11, %r30, 16, 31, -1;
	mov.b32 	%f18, %r31;
	add.f32 	%f19, %f28, %f18;
	mov.b32 	%r32, %f19;
	shfl.sync.down.b32	%r33|%p12, %r32, 8, 31, -1;
	mov.b32 	%f20, %r33;
	add.f32 	%f21, %f19, %f20;
	mov.b32 	%r34, %f21;
	shfl.sync.down.b32	%r35|%p13, %r34, 4, 31, -1;
	mov.b32 	%f22, %r35;
	add.f32 	%f23, %f21, %f22;
	mov.b32 	%r36, %f23;
	shfl.sync.down.b32	%r37|%p14, %r36, 2, 31, -1;
	mov.b32 	%f24, %r37;
	add.f32 	%f25, %f23, %f24;
	mov.b32 	%r38, %f25;
	shfl.sync.down.b32	%r39|%p15, %r38, 1, 31, -1;
	mov.b32 	%f26, %r39;
	add.f32 	%f6, %f25, %f26;
	@%p10 bra 	$L__BB6_9;
	cvta.to.global.u64 	%rd6, %rd2;
	mul.wide.u32 	%rd7, %r1, 4;
	add.s64 	%rd8, %rd6, %rd7;
	st.global.f32 	[%rd8], %f6;
$L__BB6_9:
	ret;

}
	// .globl	memoryLatency
.visible .entry memoryLatency(
	.param .u64 .ptr .align 1 memoryLatency_param_0,
	.param .u64 .ptr .align 1 memoryLatency_param_1,
	.param .u64 .ptr .align 1 memoryLatency_param_2,
	.param .u32 memoryLatency_param_3
)
{
	.reg .pred 	%p<2>;
	.reg .b32 	%r<27>;
	.reg .b32 	%f<22>;
	.reg .b64 	%rd<52>;

	ld.param.u64 	%rd1, [memoryLatency_param_0];
	ld.param.u64 	%rd2, [memoryLatency_param_1];
	ld.param.u64 	%rd3, [memoryLatency_param_2];
	ld.param.u32 	%r2, [memoryLatency_param_3];
	mov.u32 	%r3, %ntid.x;
	mov.u32 	%r4, %ctaid.x;
	mov.u32 	%r5, %tid.x;
	mad.lo.s32 	%r1, %r3, %r4, %r5;
	setp.ge.s32 	%p1, %r1, %r2;
	@%p1 bra 	$L__BB7_2;
	cvta.to.global.u64 	%rd4, %rd2;
	cvta.to.global.u64 	%rd5, %rd1;
	cvta.to.global.u64 	%rd6, %rd3;
	mul.wide.s32 	%rd7, %r1, 4;
	add.s64 	%rd8, %rd4, %rd7;
	ld.global.u32 	%r6, [%rd8];
	mul.wide.s32 	%rd9, %r6, 4;
	add.s64 	%rd10, %rd5, %rd9;
	ld.global.f32 	%f1, [%rd10];
	rem.s32 	%r7, %r6, %r2;
	mul.wide.s32 	%rd11, %r7, 4;
	add.s64 	%rd12, %rd4, %rd11;
	ld.global.u32 	%r8, [%rd12];
	mul.wide.s32 	%rd13, %r8, 4;
	add.s64 	%rd14, %rd5, %rd13;
	ld.global.f32 	%f2, [%rd14];
	add.f32 	%f3, %f1, %f2;
	rem.s32 	%r9, %r8, %r2;
	mul.wide.s32 	%rd15, %r9, 4;
	add.s64 	%rd16, %rd4, %rd15;
	ld.global.u32 	%r10, [%rd16];
	mul.wide.s32 	%rd17, %r10, 4;
	add.s64 	%rd18, %rd5, %rd17;
	ld.global.f32 	%f4, [%rd18];
	add.f32 	%f5, %f3, %f4;
	rem.s32 	%r11, %r10, %r2;
	mul.wide.s32 	%rd19, %r11, 4;
	add.s64 	%rd20, %rd4, %rd19;
	ld.global.u32 	%r12, [%rd20];
	mul.wide.s32 	%rd21, %r12, 4;
	add.s64 	%rd22, %rd5, %rd21;
	ld.global.f32 	%f6, [%rd22];
	add.f32 	%f7, %f5, %f6;
	rem.s32 	%r13, %r12, %r2;
	mul.wide.s32 	%rd23, %r13, 4;
	add.s64 	%rd24, %rd4, %rd23;
	ld.global.u32 	%r14, [%rd24];
	mul.wide.s32 	%rd25, %r14, 4;
	add.s64 	%rd26, %rd5, %rd25;
	ld.global.f32 	%f8, [%rd26];
	add.f32 	%f9, %f7, %f8;
	rem.s32 	%r15, %r14, %r2;
	mul.wide.s32 	%rd27, %r15, 4;
	add.s64 	%rd28, %rd4, %rd27;
	ld.global.u32 	%r16, [%rd28];
	mul.wide.s32 	%rd29, %r16, 4;
	add.s64 	%rd30, %rd5, %rd29;
	ld.global.f32 	%f10, [%rd30];
	add.f32 	%f11, %f9, %f10;
	rem.s32 	%r17, %r16, %r2;
	mul.wide.s32 	%rd31, %r17, 4;
	add.s64 	%rd32, %rd4, %rd31;
	ld.global.u32 	%r18, [%rd32];
	mul.wide.s32 	%rd33, %r18, 4;
	add.s64 	%rd34, %rd5, %rd33;
	ld.global.f32 	%f12, [%rd34];
	add.f32 	%f13, %f11, %f12;
	rem.s32 	%r19, %r18, %r2;
	mul.wide.s32 	%rd35, %r19, 4;
	add.s64 	%rd36, %rd4, %rd35;
	ld.global.u32 	%r20, [%rd36];
	mul.wide.s32 	%rd37, %r20, 4;
	add.s64 	%rd38, %rd5, %rd37;
	ld.global.f32 	%f14, [%rd38];
	add.f32 	%f15, %f13, %f14;
	rem.s32 	%r21, %r20, %r2;
	mul.wide.s32 	%rd39, %r21, 4;
	add.s64 	%rd40, %rd4, %rd39;
	ld.global.u32 	%r22, [%rd40];
	mul.wide.s32 	%rd41, %r22, 4;
	add.s64 	%rd42, %rd5, %rd41;
	ld.global.f32 	%f16, [%rd42];
	add.f32 	%f17, %f15, %f16;
	rem.s32 	%r23, %r22, %r2;
	mul.wide.s32 	%rd43, %r23, 4;
	add.s64 	%rd44, %rd4, %rd43;
	ld.global.u32 	%r24, [%rd44];
	mul.wide.s32 	%rd45, %r24, 4;
	add.s64 	%rd46, %rd5, %rd45;
	ld.global.f32 	%f18, [%rd46];
	add.f32 	%f19, %f17, %f18;
	rem.s32 	%r25, %r24, %r2;
	mul.wide.s32 	%rd47, %r25, 4;
	add.s64 	%rd48, %rd4, %rd47;
	ld.global.u32 	%r26, [%rd48];
	mul.wide.s32 	%rd49, %r26, 4;
	add.s64 	%rd50, %rd5, %rd49;
	ld.global.f32 	%f20, [%rd50];
	add.f32 	%f21, %f19, %f20;
	add.s64 	%rd51, %rd6, %rd7;
	st.global.f32 	[%rd51], %f21;
$L__BB7_2:
	ret;

}
	// .globl	stressTest
.visible .entry stressTest(
	.param .u64 .ptr .align 1 stressTest_param_0,
	.param .u32 stressTest_param_1,
	.param .u32 stressTest_param_2
)
{
	.local .align 4 .b8 	__local_depot8[28];
	.reg .b64 	%SP;
	.reg .b64 	%SPL;
	.reg .pred 	%p<32>;
	.reg .b32 	%r<97>;
	.reg .b32 	%f<132>;
	.reg .b64 	%rd<49>;
	.reg .b64 	%fd<5>;

	mov.u64 	%SPL, __local_depot8;
	ld.param.u64 	%rd16, [stressTest_param_0];
	ld.param.u32 	%r31, [stressTest_param_1];
	ld.param.u32 	%r30, [stressTest_param_2];
	add.u64 	%rd1, %SPL, 0;
	add.u64 	%rd2, %SPL, 0;
	mov.u32 	%r32, %ntid.x;
	mov.u32 	%r33, %ctaid.x;
	mov.u32 	%r34, %tid.x;
	mad.lo.s32 	%r1, %r32, %r33, %r34;
	setp.ge.s32 	%p1, %r1, %r31;
	@%p1 bra 	$L__BB8_28;
	cvta.to.global.u64 	%rd21, %rd16;
	mul.wide.s32 	%rd22, %r1, 4;
	add.s64 	%rd3, %rd21, %rd22;
	ld.global.f32 	%f131, [%rd3];
	// begin inline asm
	mov.u64 	%rd19, %clock64;
	// end inline asm
	mul.wide.s32 	%rd5, %r30, 1000;
	// begin inline asm
	mov.u64 	%rd20, %clock64;
	// end inline asm
	sub.s64 	%rd23, %rd20, %rd19;
	setp.ge.s64 	%p2, %rd23, %rd5;
	@%p2 bra 	$L__BB8_27;
	mov.u64 	%rd34, __cudart_i2opi_f;
$L__BB8_3:
	mul.f32 	%f23, %f131, 0f3F22F983;
	cvt.rni.s32.f32 	%r92, %f23;
	cvt.rn.f32.s32 	%f24, %r92;
	fma.rn.f32 	%f25, %f24, 0fBFC90FDA, %f131;
	fma.rn.f32 	%f26, %f24, 0fB3A22168, %f25;
	fma.rn.f32 	%f128, %f24, 0fA7C234C5, %f26;
	abs.f32 	%f4, %f131;
	setp.ltu.f32 	%p3, %f4, 0f47CE4780;
	@%p3 bra 	$L__BB8_11;
	setp.neu.f32 	%p4, %f4, 0f7F800000;
	@%p4 bra 	$L__BB8_6;
	mov.f32 	%f29, 0f00000000;
	mul.rn.f32 	%f128, %f131, %f29;
	mov.b32 	%r92, 0;
	bra.uni 	$L__BB8_11;
$L__BB8_6:
	mov.b32 	%r3, %f131;
	shl.b32 	%r36, %r3, 8;
	or.b32  	%r4, %r36, -2147483648;
	mov.b64 	%rd47, 0;
	mov.b32 	%r89, 0;
	mov.u64 	%rd45, %rd34;
	mov.u64 	%rd46, %rd2;
$L__BB8_7:
	.pragma "nounroll";
	ld.global.nc.u32 	%r37, [%rd45];
	mad.wide.u32 	%rd26, %r37, %r4, %rd47;
	shr.u64 	%rd47, %rd26, 32;
	st.local.u32 	[%rd46], %rd26;
	add.s32 	%r89, %r89, 1;
	add.s64 	%rd46, %rd46, 4;
	add.s64 	%rd45, %rd45, 4;
	setp.ne.s32 	%p5, %r89, 6;
	@%p5 bra 	$L__BB8_7;
	shr.u32 	%r38, %r3, 23;
	st.local.u32 	[%rd2+24], %rd47;
	and.b32  	%r7, %r38, 31;
	and.b32  	%r39, %r38, 224;
	add.s32 	%r40, %r39, -128;
	shr.u32 	%r41, %r40, 5;
	mul.wide.u32 	%rd27, %r41, 4;
	sub.s64 	%rd12, %rd2, %rd27;
	ld.local.u32 	%r90, [%rd12+24];
	ld.local.u32 	%r91, [%rd12+20];
	setp.eq.s32 	%p6, %r7, 0;
	@%p6 bra 	$L__BB8_10;
	shf.l.wrap.b32 	%r90, %r91, %r90, %r7;
	ld.local.u32 	%r42, [%rd12+16];
	shf.l.wrap.b32 	%r91, %r42, %r91, %r7;
$L__BB8_10:
	shr.u32 	%r43, %r90, 30;
	shf.l.wrap.b32 	%r44, %r91, %r90, 2;
	shl.b32 	%r45, %r91, 2;
	shr.u32 	%r46, %r44, 31;
	add.s32 	%r47, %r46, %r43;
	neg.s32 	%r48, %r47;
	setp.lt.s32 	%p7, %r3, 0;
	selp.b32 	%r92, %r48, %r47, %p7;
	xor.b32  	%r49, %r44, %r3;
	shr.s32 	%r50, %r44, 31;
	xor.b32  	%r51, %r50, %r44;
	xor.b32  	%r52, %r50, %r45;
	cvt.u64.u32 	%rd28, %r51;
	shl.b64 	%rd29, %rd28, 32;
	cvt.u64.u32 	%rd30, %r52;
	or.b64  	%rd31, %rd29, %rd30;
	cvt.rn.f64.s64 	%fd1, %rd31;
	mul.f64 	%fd2, %fd1, 0d3BF921FB54442D19;
	cvt.rn.f32.f64 	%f27, %fd2;
	neg.f32 	%f28, %f27;
	setp.lt.s32 	%p8, %r49, 0;
	selp.f32 	%f128, %f28, %f27, %p8;
$L__BB8_11:
	mul.rn.f32 	%f30, %f128, %f128;
	and.b32  	%r54, %r92, 1;
	setp.eq.b32 	%p9, %r54, 1;
	selp.f32 	%f31, 0f3F800000, %f128, %p9;
	fma.rn.f32 	%f32, %f30, %f31, 0f00000000;
	fma.rn.f32 	%f33, %f30, 0f37CBAC00, 0fBAB607ED;
	selp.f32 	%f34, %f33, 0fB94D4153, %p9;
	selp.f32 	%f35, 0f3D2AAABB, 0f3C0885E4, %p9;
	fma.rn.f32 	%f36, %f34, %f30, %f35;
	selp.f32 	%f37, 0fBEFFFFFF, 0fBE2AAAA8, %p9;
	fma.rn.f32 	%f38, %f36, %f30, %f37;
	fma.rn.f32 	%f39, %f38, %f32, %f31;
	and.b32  	%r55, %r92, 2;
	setp.eq.s32 	%p10, %r55, 0;
	mov.f32 	%f40, 0f00000000;
	sub.f32 	%f41, %f40, %f39;
	selp.f32 	%f42, %f39, %f41, %p10;
	fma.rn.f32 	%f8, %f131, 0f3F8147AE, %f42;
	add.f32 	%f9, %f131, %f131;
	mul.f32 	%f43, %f9, 0f3F22F983;
	cvt.rni.s32.f32 	%r96, %f43;
	cvt.rn.f32.s32 	%f44, %r96;
	fma.rn.f32 	%f45, %f44, 0fBFC90FDA, %f9;
	fma.rn.f32 	%f46, %f44, 0fB3A22168, %f45;
	fma.rn.f32 	%f129, %f44, 0fA7C234C5, %f46;
	abs.f32 	%f11, %f9;
	setp.ltu.f32 	%p11, %f11, 0f47CE4780;
	@%p11 bra 	$L__BB8_19;
	setp.neu.f32 	%p12, %f11, 0f7F800000;
	@%p12 bra 	$L__BB8_14;
	mov.f32 	%f49, 0f00000000;
	mul.rn.f32 	%f129, %f9, %f49;
	mov.b32 	%r96, 0;
	bra.uni 	$L__BB8_19;
$L__BB8_14:
	mov.b32 	%r17, %f9;
	shl.b32 	%r57, %r17, 8;
	or.b32  	%r18, %r57, -2147483648;
	mov.b64 	%rd48, 0;
	mov.b32 	%r93, 0;
$L__BB8_15:
	.pragma "nounroll";
	mul.wide.u32 	%rd33, %r93, 4;
	add.s64 	%rd35, %rd34, %rd33;
	ld.global.nc.u32 	%r58, [%rd35];
	mad.wide.u32 	%rd36, %r58, %r18, %rd48;
	shr.u64 	%rd48, %rd36, 32;
	add.s64 	%rd37, %rd1, %rd33;
	st.local.u32 	[%rd37], %rd36;
	add.s32 	%r93, %r93, 1;
	setp.ne.s32 	%p13, %r93, 6;
	@%p13 bra 	$L__BB8_15;
	shr.u32 	%r59, %r17, 23;
	st.local.u32 	[%rd1+24], %rd48;
	and.b32  	%r21, %r59, 31;
	and.b32  	%r60, %r59, 224;
	add.s32 	%r61, %r60, -128;
	shr.u32 	%r62, %r61, 5;
	mul.wide.u32 	%rd38, %r62, 4;
	sub.s64 	%rd15, %rd1, %rd38;
	ld.local.u32 	%r94, [%rd15+24];
	ld.local.u32 	%r95, [%rd15+20];
	setp.eq.s32 	%p14, %r21, 0;
	@%p14 bra 	$L__BB8_18;
	shf.l.wrap.b32 	%r94, %r95, %r94, %r21;
	ld.local.u32 	%r63, [%rd15+16];
	shf.l.wrap.b32 	%r95, %r63, %r95, %r21;
$L__BB8_18:
	shr.u32 	%r64, %r94, 30;
	shf.l.wrap.b32 	%r65, %r95, %r94, 2;
	shl.b32 	%r66, %r95, 2;
	shr.u32 	%r67, %r65, 31;
	add.s32 	%r68, %r67, %r64;
	neg.s32 	%r69, %r68;
	setp.lt.s32 	%p15, %r17, 0;
	selp.b32 	%r96, %r69, %r68, %p15;
	xor.b32  	%r70, %r65, %r17;
	shr.s32 	%r71, %r65, 31;
	xor.b32  	%r72, %r71, %r65;
	xor.b32  	%r73, %r71, %r66;
	cvt.u64.u32 	%rd39, %r72;
	shl.b64 	%rd40, %rd39, 32;
	cvt.u64.u32 	%rd41, %r73;
	or.b64  	%rd42, %rd40, %rd41;
	cvt.rn.f64.s64 	%fd3, %rd42;
	mul.f64 	%fd4, %fd3, 0d3BF921FB54442D19;
	cvt.rn.f32.f64 	%f47, %fd4;
	neg.f32 	%f48, %f47;
	setp.lt.s32 	%p16, %r70, 0;
	selp.f32 	%f129, %f48, %f47, %p16;
$L__BB8_19:
	add.s32 	%r75, %r96, 1;
	mul.rn.f32 	%f51, %f129, %f129;
	and.b32  	%r76, %r96, 1;
	setp.eq.b32 	%p17, %r76, 1;
	selp.f32 	%f52, %f129, 0f3F800000, %p17;
	fma.rn.f32 	%f53, %f51, %f52, 0f00000000;
	fma.rn.f32 	%f54, %f51, 0f37CBAC00, 0fBAB607ED;
	selp.f32 	%f55, 0fB94D4153, %f54, %p17;
	selp.f32 	%f56, 0f3C0885E4, 0f3D2AAABB, %p17;
	fma.rn.f32 	%f57, %f55, %f51, %f56;
	selp.f32 	%f58, 0fBE2AAAA8, 0fBEFFFFFF, %p17;
	fma.rn.f32 	%f59, %f57, %f51, %f58;
	fma.rn.f32 	%f60, %f59, %f53, %f52;
	and.b32  	%r77, %r75, 2;
	setp.eq.s32 	%p18, %r77, 0;
	mov.f32 	%f61, 0f00000000;
	sub.f32 	%f62, %f61, %f60;
	selp.f32 	%f63, %f60, %f62, %p18;
	sub.f32 	%f15, %f8, %f63;
	abs.f32 	%f16, %f15;
	setp.eq.f32 	%p19, %f15, 0f3F800000;
	mov.f32 	%f130, 0f3F800000;
	@%p19 bra 	$L__BB8_26;
	setp.num.f32 	%p20, %f16, %f16;
	@%p20 bra 	$L__BB8_22;
	mov.f32 	%f120, 0f3F8CCCCD;
	add.rn.f32 	%f130, %f15, %f120;
	bra.uni 	$L__BB8_26;
$L__BB8_22:
	setp.neu.f32 	%p21, %f15, 0f00000000;
	setp.neu.f32 	%p22, %f16, 0f7F800000;
	and.pred  	%p23, %p21, %p22;
	@%p23 bra 	$L__BB8_24;
	add.f32 	%f119, %f15, %f15;
	mov.b32 	%r87, %f119;
	and.b32  	%r88, %r87, 2147483647;
	mov.b32 	%f130, %r88;
	bra.uni 	$L__BB8_26;
$L__BB8_24:
	setp.lt.f32 	%p24, %f16, 0f00800000;
	mul.f32 	%f64, %f16, 0f4B800000;
	selp.f32 	%f65, %f64, %f16, %p24;
	mov.b32 	%r78, %f65;
	add.s32 	%r79, %r78, -1060439283;
	and.b32  	%r80, %r79, -8388608;
	sub.s32 	%r81, %r78, %r80;
	mov.b32 	%f66, %r81;
	cvt.rn.f32.s32 	%f67, %r80;
	selp.f32 	%f68, 0fC1C00000, 0f00000000, %p24;
	fma.rn.f32 	%f69, %f67, 0f34000000, %f68;
	add.f32 	%f70, %f66, 0fBF800000;
	add.f32 	%f71, %f66, 0f3F800000;
	rcp.approx.ftz.f32 	%f72, %f71;
	add.f32 	%f73, %f70, %f70;
	mul.f32 	%f74, %f73, %f72;
	mul.f32 	%f75, %f74, %f74;
	neg.f32 	%f76, %f74;
	sub.f32 	%f77, %f70, %f74;
	add.f32 	%f78, %f77, %f77;
	fma.rn.f32 	%f79, %f76, %f70, %f78;
	mul.rn.f32 	%f80, %f72, %f79;
	fma.rn.f32 	%f81, %f75, 0f3A2C32E4, 0f3B52E7DB;
	fma.rn.f32 	%f82, %f81, %f75, 0f3C93BB73;
	fma.rn.f32 	%f83, %f82, %f75, 0f3DF6384F;
	mul.rn.f32 	%f84, %f83, %f75;
	fma.rn.f32 	%f85, %f74, 0f3FB8AA3B, %f69;
	mul.f32 	%f86, %f84, 0f40400000;
	sub.f32 	%f87, %f69, %f85;
	fma.rn.f32 	%f88, %f74, 0f3FB8AA3B, %f87;
	fma.rn.f32 	%f89, %f80, 0f3FB8AA3B, %f88;
	fma.rn.f32 	%f90, %f74, 0f32A55E34, %f89;
	fma.rn.f32 	%f91, %f86, %f80, %f90;
	fma.rn.f32 	%f92, %f84, %f74, %f91;
	add.rn.f32 	%f93, %f85, %f92;
	mov.f32 	%f94, 0f3F8CCCCD;
	mul.rn.f32 	%f95, %f93, %f94;
	cvt.rni.f32.f32 	%f96, %f95;
	sub.f32 	%f97, %f95, %f96;
	neg.f32 	%f98, %f95;
	fma.rn.f32 	%f99, %f93, 0f3F8CCCCD, %f98;
	neg.f32 	%f100, %f85;
	add.rn.f32 	%f101, %f93, %f100;
	neg.f32 	%f102, %f101;
	add.rn.f32 	%f103, %f92, %f102;
	fma.rn.f32 	%f104, %f103, 0f3F8CCCCD, %f99;
	add.f32 	%f105, %f97, %f104;
	setp.gt.f32 	%p25, %f96, 0f00000000;
	selp.b32 	%r82, 0, -2097152000, %p25;
	setp.geu.f32 	%p26, %f15, 0f00000000;
	setp.lt.f32 	%p27, %f95, 0f00000000;
	selp.f32 	%f106, 0f00000000, 0f7F800000, %p27;
	abs.f32 	%f107, %f95;
	setp.gt.f32 	%p28, %f107, 0f43180000;
	cvt.rzi.s32.f32 	%r83, %f96;
	shl.b32 	%r84, %r83, 23;
	sub.s32 	%r85, %r84, %r82;
	mov.b32 	%f108, %r85;
	add.s32 	%r86, %r82, 2130706432;
	mov.b32 	%f109, %r86;
	fma.rn.f32 	%f110, %f105, 0f391FCB8E, 0f3AAF85ED;
	fma.rn.f32 	%f111, %f110, %f105, 0f3C1D9856;
	fma.rn.f32 	%f112, %f111, %f105, 0f3D6357BB;
	fma.rn.f32 	%f113, %f112, %f105, 0f3E75FDEC;
	fma.rn.f32 	%f114, %f113, %f105, 0f3F317218;
	fma.rn.f32 	%f115, %f114, %f105, 0f3F800000;
	mul.f32 	%f116, %f115, %f109;
	mul.f32 	%f117, %f116, %f108;
	selp.f32 	%f130, %f106, %f117, %p28;
	@%p26 bra 	$L__BB8_26;
	mov.f32 	%f130, 0f7FFFFFFF;
$L__BB8_26:
	sqrt.rn.f32 	%f121, %f16;
	add.f32 	%f122, %f121, %f130;
	fma.rn.f32 	%f123, %f122, 0f3F7D70A4, 0f3C23D70A;
	setp.gt.f32 	%p29, %f123, 0f501502F9;
	mul.f32 	%f124, %f123, 0f3F000000;
	selp.f32 	%f125, %f124, %f123, %p29;
	setp.lt.f32 	%p30, %f125, 0fD01502F9;
	mul.f32 	%f126, %f125, 0f3F000000;
	selp.f32 	%f131, %f126, %f125, %p30;
	// begin inline asm
	mov.u64 	%rd43, %clock64;
	// end inline asm
	sub.s64 	%rd44, %rd43, %rd19;
	setp.lt.s64 	%p31, %rd44, %rd5;
	@%p31 bra 	$L__BB8_3;
$L__BB8_27:
	st.global.f32 	[%rd3], %f131;
$L__BB8_28:
	ret;

}
	// .globl	p2pTransferTest
.visible .entry p2pTransferTest(
	.param .u64 .ptr .align 1 p2pTransferTest_param_0,
	.param .u64 .ptr .align 1 p2pTransferTest_param_1,
	.param .u32 p2pTransferTest_param_2,
	.param .u32 p2pTransferTest_param_3
)
{
	.reg .pred 	%p<2>;
	.reg .b32 	%r<7>;
	.reg .b32 	%f<4>;
	.reg .b64 	%rd<8>;

	ld.param.u64 	%rd1, [p2pTransferTest_param_0];
	ld.param.u64 	%rd2, [p2pTransferTest_param_1];
	ld.param.u32 	%r3, [p2pTransferTest_param_2];
	ld.param.u32 	%r2, [p2pTransferTest_param_3];
	mov.u32 	%r4, %ntid.x;
	mov.u32 	%r5, %ctaid.x;
	mov.u32 	%r6, %tid.x;
	mad.lo.s32 	%r1, %r4, %r5, %r6;
	setp.ge.s32 	%p1, %r1, %r3;
	@%p1 bra 	$L__BB9_2;
	cvta.to.global.u64 	%rd3, %rd1;
	cvta.to.global.u64 	%rd4, %rd2;
	mul.wide.s32 	%rd5, %r1, 4;
	add.s64 	%rd6, %rd3, %rd5;
	ld.global.f32 	%f1, [%rd6];
	cvt.rn.f32.s32 	%f2, %r2;
	add.f32 	%f3, %f1, %f2;
	add.s64 	%rd7, %rd4, %rd5;
	st.global.f32 	[%rd7], %f3;
$L__BB9_2:
	ret;

}
	// .globl	tensorOperation
.visible .entry tensorOperation(
	.param .u64 .ptr .align 1 tensorOperation_param_0,
	.param .u64 .ptr .align 1 tensorOperation_param_1,
	.param .u64 .ptr .align 1 tensorOperation_param_2,
	.param .u64 .ptr .align 1 tensorOperation_param_3,
	.param .u32 tensorOperation_param_4,
	.param .u32 tensorOperation_param_5,
	.param .u32 tensorOperation_param_6
)
{
	.reg .pred 	%p<12>;
	.reg .b32 	%r<47>;
	.reg .b32 	%f<22>;
	.reg .b64 	%rd<17>;
	// demoted variable
	.shared .align 4 .b8 _ZZ15tensorOperationE12shared_input[1024];
	// demoted variable
	.shared .align 4 .b8 _ZZ15tensorOperationE14shared_weights[1024];
	ld.param.u64 	%rd3, [tensorOperation_param_0];
	ld.param.u64 	%rd4, [tensorOperation_param_1];
	ld.param.u64 	%rd5, [tensorOperation_param_2];
	ld.param.u64 	%rd6, [tensorOperation_param_3];
	ld.param.u32 	%r23, [tensorOperation_param_4];
	ld.param.u32 	%r21, [tensorOperation_param_5];
	ld.param.u32 	%r24, [tensorOperation_param_6];
	mov.u32 	%r1, %ctaid.x;
	mov.u32 	%r25, %ctaid.y;
	mov.u32 	%r26, %ntid.y;
	mov.u32 	%r27, %tid.y;
	mad.lo.s32 	%r28, %r25, %r26, %r27;
	mov.u32 	%r3, %tid.x;
	setp.ge.s32 	%p1, %r1, %r23;
	setp.ge.s32 	%p2, %r28, %r24;
	or.pred  	%p3, %p1, %p2;
	@%p3 bra 	$L__BB10_12;
	setp.lt.s32 	%p4, %r21, 1;
	mov.f32 	%f20, 0f00000000;
	@%p4 bra 	$L__BB10_10;
	add.s32 	%r30, %r21, 255;
	shr.u32 	%r4, %r30, 8;
	shl.b32 	%r31, %r3, 2;
	mov.u32 	%r32, _ZZ15tensorOperationE12shared_input;
	add.s32 	%r5, %r32, %r31;
	mov.u32 	%r33, _ZZ15tensorOperationE14shared_weights;
	add.s32 	%r6, %r33, %r31;
	mul.lo.s32 	%r7, %r21, %r1;
	mul.lo.s32 	%r8, %r21, %r28;
	cvta.to.global.u64 	%rd1, %rd3;
	cvta.to.global.u64 	%rd2, %rd4;
	mov.f32 	%f20, 0f00000000;
	mov.b32 	%r42, 0;
$L__BB10_3:
	shl.b32 	%r45, %r42, 8;
	add.s32 	%r11, %r45, %r3;
	setp.ge.s32 	%p5, %r11, %r21;
	@%p5 bra 	$L__BB10_5;
	add.s32 	%r35, %r11, %r7;
	mul.wide.u32 	%rd7, %r35, 4;
	add.s64 	%rd8, %rd1, %rd7;
	ld.global.f32 	%f11, [%rd8];
	st.shared.f32 	[%r5], %f11;
	add.s32 	%r36, %r11, %r8;
	mul.wide.u32 	%rd9, %r36, 4;
	add.s64 	%rd10, %rd2, %rd9;
	ld.global.f32 	%f18, [%rd10];
	bra.uni 	$L__BB10_6;
$L__BB10_5:
	mov.b32 	%r34, 0;
	st.shared.u32 	[%r5], %r34;
	mov.f32 	%f18, 0f00000000;
$L__BB10_6:
	st.shared.f32 	[%r6], %f18;
	bar.sync 	0;
	setp.ge.s32 	%p6, %r45, %r21;
	@%p6 bra 	$L__BB10_9;
	mov.b32 	%r46, 1;
	mov.u32 	%r43, %r32;
	mov.u32 	%r44, %r33;
$L__BB10_8:
	add.s32 	%r40, %r46, -1;
	ld.shared.f32 	%f12, [%r43];
	ld.shared.f32 	%f13, [%r44];
	fma.rn.f32 	%f20, %f12, %f13, %f20;
	setp.lt.u32 	%p7, %r40, 255;
	add.s32 	%r45, %r45, 1;
	setp.lt.s32 	%p8, %r45, %r21;
	and.pred  	%p9, %p7, %p8;
	add.s32 	%r46, %r46, 1;
	add.s32 	%r44, %r44, 4;
	add.s32 	%r43, %r43, 4;
	@%p9 bra 	$L__BB10_8;
$L__BB10_9:
	bar.sync 	0;
	add.s32 	%r42, %r42, 1;
	setp.ne.s32 	%p10, %r42, %r4;
	@%p10 bra 	$L__BB10_3;
$L__BB10_10:
	setp.ne.s32 	%p11, %r3, 0;
	@%p11 bra 	$L__BB10_12;
	cvta.to.global.u64 	%rd11, %rd5;
	mul.wide.u32 	%rd12, %r28, 4;
	add.s64 	%rd13, %rd11, %rd12;
	ld.global.f32 	%f14, [%rd13];
	add.f32 	%f15, %f20, %f14;
	max.f32 	%f16, %f15, 0f00000000;
	mad.lo.s32 	%r41, %r24, %r1, %r28;
	cvta.to.global.u64 	%rd14, %rd6;
	mul.wide.s32 	%rd15, %r41, 4;
	add.s64 	%rd16, %rd14, %rd15;
	st.global.f32 	[%rd16], %f16;
$L__BB10_12:
	ret;

}
	// .globl	fftButterfly
.visible .entry fftButterfly(
	.param .u64 .ptr .align 1 fftButterfly_param_0,
	.param .u32 fftButterfly_param_1,
	.param .u32 fftButterfly_param_2
)
{
	.local .align 4 .b8 	__local_depot11[28];
	.reg .b64 	%SP;
	.reg .b64 	%SPL;
	.reg .pred 	%p<19>;
	.reg .b32 	%r<97>;
	.reg .b32 	%f<61>;
	.reg .b64 	%rd<45>;
	.reg .b64 	%fd<9>;

	mov.u64 	%SPL, __local_depot11;
	ld.param.u64 	%rd16, [fftButterfly_param_0];
	ld.param.u32 	%r32, [fftButterfly_param_1];
	ld.param.u32 	%r33, [fftButterfly_param_2];
	add.u64 	%rd1, %SPL, 0;
	mov.u32 	%r34, %ntid.x;
	mov.u32 	%r35, %ctaid.x;
	mov.u32 	%r36, %tid.x;
	mad.lo.s32 	%r1, %r34, %r35, %r36;
	shr.u32 	%r37, %r32, 31;
	add.s32 	%r38, %r32, %r37;
	shr.s32 	%r39, %r38, 1;
	setp.ge.s32 	%p1, %r1, %r39;
	@%p1 bra 	$L__BB11_19;
	mov.b32 	%r40, 1;
	shl.b32 	%r41, %r40, %r33;
	rem.s32 	%r2, %r1, %r41;
	sub.s32 	%r42, %r1, %r2;
	shl.b32 	%r43, %r42, 1;
	add.s32 	%r3, %r43, %r2;
	add.s32 	%r4, %r3, %r41;
	setp.ge.s32 	%p2, %r4, %r32;
	@%p2 bra 	$L__BB11_19;
	cvt.rn.f64.s32 	%fd1, %r2;
	mul.f64 	%fd2, %fd1, 0dC01921FB54442D18;
	mov.b32 	%r44, 2;
	shl.b32 	%r45, %r44, %r33;
	cvt.rn.f64.s32 	%fd3, %r45;
	div.rn.f64 	%fd4, %fd2, %fd3;
	cvt.rn.f32.f64 	%f1, %fd4;
	mul.f32 	%f11, %f1, 0f3F22F983;
	cvt.rni.s32.f32 	%r96, %f11;
	cvt.rn.f32.s32 	%f12, %r96;
	fma.rn.f32 	%f13, %f12, 0fBFC90FDA, %f1;
	fma.rn.f32 	%f14, %f12, 0fB3A22168, %f13;
	fma.rn.f32 	%f60, %f12, 0fA7C234C5, %f14;
	abs.f32 	%f3, %f1;
	setp.ltu.f32 	%p3, %f3, 0f47CE4780;
	mov.u32 	%r92, %r96;
	mov.f32 	%f59, %f60;
	@%p3 bra 	$L__BB11_10;
	setp.neu.f32 	%p4, %f3, 0f7F800000;
	@%p4 bra 	$L__BB11_5;
	mov.f32 	%f17, 0f00000000;
	mul.rn.f32 	%f59, %f1, %f17;
	mov.b32 	%r92, 0;
	bra.uni 	$L__BB11_10;
$L__BB11_5:
	mov.b32 	%r6, %f1;
	shl.b32 	%r47, %r6, 8;
	or.b32  	%r7, %r47, -2147483648;
	mov.b64 	%rd41, 0;
	mov.b32 	%r89, 0;
	mov.u64 	%rd39, __cudart_i2opi_f;
	mov.u64 	%rd40, %rd1;
$L__BB11_6:
	.pragma "nounroll";
	ld.global.nc.u32 	%r48, [%rd39];
	mad.wide.u32 	%rd20, %r48, %r7, %rd41;
	shr.u64 	%rd41, %rd20, 32;
	st.local.u32 	[%rd40], %rd20;
	add.s32 	%r89, %r89, 1;
	add.s64 	%rd40, %rd40, 4;
	add.s64 	%rd39, %rd39, 4;
	setp.ne.s32 	%p5, %r89, 6;
	@%p5 bra 	$L__BB11_6;
	shr.u32 	%r49, %r6, 23;
	st.local.u32 	[%rd1+24], %rd41;
	and.b32  	%r10, %r49, 31;
	and.b32  	%r50, %r49, 224;
	add.s32 	%r51, %r50, -128;
	shr.u32 	%r52, %r51, 5;
	mul.wide.u32 	%rd21, %r52, 4;
	sub.s64 	%rd8, %rd1, %rd21;
	ld.local.u32 	%r90, [%rd8+24];
	ld.local.u32 	%r91, [%rd8+20];
	setp.eq.s32 	%p6, %r10, 0;
	@%p6 bra 	$L__BB11_9;
	shf.l.wrap.b32 	%r90, %r91, %r90, %r10;
	ld.local.u32 	%r53, [%rd8+16];
	shf.l.wrap.b32 	%r91, %r53, %r91, %r10;
$L__BB11_9:
	shr.u32 	%r54, %r90, 30;
	shf.l.wrap.b32 	%r55, %r91, %r90, 2;
	shl.b32 	%r56, %r91, 2;
	shr.u32 	%r57, %r55, 31;
	add.s32 	%r58, %r57, %r54;
	neg.s32 	%r59, %r58;
	setp.lt.s32 	%p7, %r6, 0;
	selp.b32 	%r92, %r59, %r58, %p7;
	xor.b32  	%r60, %r55, %r6;
	shr.s32 	%r61, %r55, 31;
	xor.b32  	%r62, %r61, %r55;
	xor.b32  	%r63, %r61, %r56;
	cvt.u64.u32 	%rd22, %r62;
	shl.b64 	%rd23, %rd22, 32;
	cvt.u64.u32 	%rd24, %r63;
	or.b64  	%rd25, %rd23, %rd24;
	cvt.rn.f64.s64 	%fd5, %rd25;
	mul.f64 	%fd6, %fd5, 0d3BF921FB54442D19;
	cvt.rn.f32.f64 	%f15, %fd6;
	neg.f32 	%f16, %f15;
	setp.lt.s32 	%p8, %r60, 0;
	selp.f32 	%f59, %f16, %f15, %p8;
$L__BB11_10:
	setp.ltu.f32 	%p9, %f3, 0f47CE4780;
	add.s32 	%r65, %r92, 1;
	mul.rn.f32 	%f18, %f59, %f59;
	and.b32  	%r66, %r92, 1;
	setp.eq.b32 	%p10, %r66, 1;
	selp.f32 	%f19, %f59, 0f3F800000, %p10;
	fma.rn.f32 	%f20, %f18, %f19, 0f00000000;
	fma.rn.f32 	%f21, %f18, 0f37CBAC00, 0fBAB607ED;
	selp.f32 	%f22, 0fB94D4153, %f21, %p10;
	selp.f32 	%f23, 0f3C0885E4, 0f3D2AAABB, %p10;
	fma.rn.f32 	%f24, %f22, %f18, %f23;
	selp.f32 	%f25, 0fBE2AAAA8, 0fBEFFFFFF, %p10;
	fma.rn.f32 	%f26, %f24, %f18, %f25;
	fma.rn.f32 	%f27, %f26, %f20, %f19;
	and.b32  	%r67, %r65, 2;
	setp.eq.s32 	%p11, %r67, 0;
	mov.f32 	%f28, 0f00000000;
	sub.f32 	%f29, %f28, %f27;
	selp.f32 	%f7, %f27, %f29, %p11;
	@%p9 bra 	$L__BB11_18;
	setp.neu.f32 	%p12, %f3, 0f7F800000;
	@%p12 bra 	$L__BB11_13;
	mov.f32 	%f32, 0f00000000;
	mul.rn.f32 	%f60, %f1, %f32;
	mov.b32 	%r96, 0;
	bra.uni 	$L__BB11_18;
$L__BB11_13:
	mov.b32 	%r19, %f1;
	shl.b32 	%r69, %r19, 8;
	or.b32  	%r20, %r69, -2147483648;
	mov.b64 	%rd44, 0;
	mov.b32 	%r93, 0;
	mov.u64 	%rd42, __cudart_i2opi_f;
	mov.u64 	%rd43, %rd1;
$L__BB11_14:
	.pragma "nounroll";
	ld.global.nc.u32 	%r70, [%rd42];
	mad.wide.u32 	%rd28, %r70, %r20, %rd44;
	shr.u64 	%rd44, %rd28, 32;
	st.local.u32 	[%rd43], %rd28;
	add.s32 	%r93, %r93, 1;
	add.s64 	%rd43, %rd43, 4;
	add.s64 	%rd42, %rd42, 4;
	setp.ne.s32 	%p13, %r93, 6;
	@%p13 bra 	$L__BB11_14;
	shr.u32 	%r71, %r19, 23;
	st.local.u32 	[%rd1+24], %rd44;
	and.b32  	%r23, %r71, 31;
	and.b32  	%r72, %r71, 224;
	add.s32 	%r73, %r72, -128;
	shr.u32 	%r74, %r73, 5;
	mul.wide.u32 	%rd29, %r74, 4;
	sub.s64 	%rd15, %rd1, %rd29;
	ld.local.u32 	%r94, [%rd15+24];
	ld.local.u32 	%r95, [%rd15+20];
	setp.eq.s32 	%p14, %r23, 0;
	@%p14 bra 	$L__BB11_17;
	shf.l.wrap.b32 	%r94, %r95, %r94, %r23;
	ld.local.u32 	%r75, [%rd15+16];
	shf.l.wrap.b32 	%r95, %r75, %r95, %r23;
$L__BB11_17:
	shr.u32 	%r76, %r94, 30;
	shf.l.wrap.b32 	%r77, %r95, %r94, 2;
	shl.b32 	%r78, %r95, 2;
	shr.u32 	%r79, %r77, 31;
	add.s32 	%r80, %r79, %r76;
	neg.s32 	%r81, %r80;
	setp.lt.s32 	%p15, %r19, 0;
	selp.b32 	%r96, %r81, %r80, %p15;
	xor.b32  	%r82, %r77, %r19;
	shr.s32 	%r83, %r77, 31;
	xor.b32  	%r84, %r83, %r77;
	xor.b32  	%r85, %r83, %r78;
	cvt.u64.u32 	%rd30, %r84;
	shl.b64 	%rd31, %rd30, 32;
	cvt.u64.u32 	%rd32, %r85;
	or.b64  	%rd33, %rd31, %rd32;
	cvt.rn.f64.s64 	%fd7, %rd33;
	mul.f64 	%fd8, %fd7, 0d3BF921FB54442D19;
	cvt.rn.f32.f64 	%f30, %fd8;
	neg.f32 	%f31, %f30;
	setp.lt.s32 	%p16, %r82, 0;
	selp.f32 	%f60, %f31, %f30, %p16;
$L__BB11_18:
	cvta.to.global.u64 	%rd34, %rd16;
	mul.rn.f32 	%f33, %f60, %f60;
	and.b32  	%r87, %r96, 1;
	setp.eq.b32 	%p17, %r87, 1;
	selp.f32 	%f34, 0f3F800000, %f60, %p17;
	fma.rn.f32 	%f35, %f33, %f34, 0f00000000;
	fma.rn.f32 	%f36, %f33, 0f37CBAC00, 0fBAB607ED;
	selp.f32 	%f37, %f36, 0fB94D4153, %p17;
	selp.f32 	%f38, 0f3D2AAABB, 0f3C0885E4, %p17;
	fma.rn.f32 	%f39, %f37, %f33, %f38;
	selp.f32 	%f40, 0fBEFFFFFF, 0fBE2AAAA8, %p17;
	fma.rn.f32 	%f41, %f39, %f33, %f40;
	fma.rn.f32 	%f42, %f41, %f35, %f34;
	and.b32  	%r88, %r96, 2;
	setp.eq.s32 	%p18, %r88, 0;
	mov.f32 	%f43, 0f00000000;
	sub.f32 	%f44, %f43, %f42;
	selp.f32 	%f45, %f42, %f44, %p18;
	mul.wide.s32 	%rd35, %r4, 8;
	add.s64 	%rd36, %rd34, %rd35;
	ld.global.v2.f32 	{%f46, %f47}, [%rd36];
	mul.f32 	%f48, %f7, %f46;
	mul.f32 	%f49, %f47, %f45;
	sub.f32 	%f50, %f48, %f49;
	mul.f32 	%f51, %f46, %f45;
	fma.rn.f32 	%f52, %f7, %f47, %f51;
	mul.wide.s32 	%rd37, %r3, 8;
	add.s64 	%rd38, %rd34, %rd37;
	ld.global.v2.f32 	{%f53, %f54}, [%rd38];
	add.f32 	%f55, %f53, %f50;
	add.f32 	%f56, %f54, %f52;
	st.global.v2.f32 	[%rd38], {%f55, %f56};
	sub.f32 	%f57, %f53, %f50;
	sub.f32 	%f58, %f54, %f52;
	st.global.v2.f32 	[%rd36], {%f57, %f58};
$L__BB11_19:
	ret;

}


// ===== COMPILED SASS (sm_100) =====

	.target	sm_100

	.elftype	@"ET_EXEC"


//--------------------- .note.nv.tkinfo           --------------------------
	.section	.note.nv.tkinfo,"",@"SHT_NOTE"
	.sectionflags	@"SHF_NOTE_NV_TKINFO"
	.tkinfo
        /*0018*/ 	.word	0x00000002
        /*0030*/ 	.string	""
        /*0030*/ 	.string	"ptxas"
        /*0030*/ 	.string	"Cuda compilation tools, release 13.0, V13.0.88"
        /*0030*/ 	.string	"Build cuda_13.0.r13.0/compiler.36424714_0"
        /*0030*/ 	.string	"-arch sm_100 -m 64 "



//--------------------- .note.nv.cuinfo           --------------------------
	.section	.note.nv.cuinfo,"",@"SHT_NOTE"
	.sectionflags	@"SHF_NOTE_NV_CUINFO"
        /*0018*/ 	.short	0x0002
        /*001a*/ 	.short	0x0064
        /*001c*/ 	.short	0x0082
	.zero		2


//--------------------- .nv.info                  --------------------------
	.section	.nv.info,"",@"SHT_CUDA_INFO"
	.align	4


	//----- nvinfo : EIATTR_REGCOUNT
	.align		4
        /*0000*/ 	.byte	0x04, 0x2f
        /*0002*/ 	.short	(.L_2 - .L_1)
	.align		4
.L_1:
        /*0004*/ 	.word	index@(vectorAdd)
        /*0008*/ 	.word	0x0000000c


	//----- nvinfo : EIATTR_FRAME_SIZE
	.align		4
.L_2:
        /*000c*/ 	.byte	0x04, 0x11
        /*000e*/ 	.short	(.L_4 - .L_3)
	.align		4
.L_3:
        /*0010*/ 	.word	index@(vectorAdd)
        /*0014*/ 	.word	0x00000000


	//----- nvinfo : EIATTR_REGCOUNT
	.align		4
.L_4:
        /*0018*/ 	.byte	0x04, 0x2f
        /*001a*/ 	.short	(.L_6 - .L_5)
	.align		4
.L_5:
        /*001c*/ 	.word	index@(memoryBandwidthTest)
        /*0020*/ 	.word	0x00000010


	//----- nvinfo : EIATTR_FRAME_SIZE
	.align		4
.L_6:
        /*0024*/ 	.byte	0x04, 0x11
        /*0026*/ 	.short	(.L_8 - .L_7)
	.align		4
.L_7:
        /*0028*/ 	.word	index@(memoryBandwidthTest)
        /*002c*/ 	.word	0x00000000


	//----- nvinfo : EIATTR_REGCOUNT
	.align		4
.L_8:
        /*0030*/ 	.byte	0x04, 0x2f
        /*0032*/ 	.short	(.L_10 - .L_9)
	.align		4
.L_9:
        /*0034*/ 	.word	index@(computeIntensive)
        /*0038*/ 	.word	0x00000018


	//----- nvinfo : EIATTR_FRAME_SIZE
	.align		4
.L_10:
        /*003c*/ 	.byte	0x04, 0x11
        /*003e*/ 	.short	(.L_12 - .L_11)
	.align		4
.L_11:
        /*0040*/ 	.word	index@($__internal_2_$__cuda_sm20_sqrt_rn_f32_slowpath)
        /*0044*/ 	.word	0x00000020


	//----- nvinfo : EIATTR_FRAME_SIZE
	.align		4
.L_12:
        /*0048*/ 	.byte	0x04, 0x11
        /*004a*/ 	.short	(.L_14 - .L_13)
	.align		4
.L_13:
        /*004c*/ 	.word	index@(computeIntensive)
        /*0050*/ 	.word	0x00000020


	//----- nvinfo : EIATTR_REGCOUNT
	.align		4
.L_14:
        /*0054*/ 	.byte	0x04, 0x2f
        /*0056*/ 	.short	(.L_16 - .L_15)
	.align		4
.L_15:
        /*0058*/ 	.word	index@(matrixMul)
        /*005c*/ 	.word	0x00000020


	//----- nvinfo : EIATTR_FRAME_SIZE
	.align		4
.L_16:
        /*0060*/ 	.byte	0x04, 0x11
        /*0062*/ 	.short	(.L_18 - .L_17)
	.align		4
.L_17:
        /*0064*/ 	.word	index@(matrixMul)
        /*0068*/ 	.word	0x00000000


	//----- nvinfo : EIATTR_REGCOUNT
	.align		4
.L_18:
        /*006c*/ 	.byte	0x04, 0x2f
        /*006e*/ 	.short	(.L_20 - .L_19)
	.align		4
.L_19:
        /*0070*/ 	.word	index@(tiledMatrixMul)
        /*0074*/ 	.word	0x00000020


	//----- nvinfo : EIATTR_FRAME_SIZE
	.align		4
.L_20:
        /*0078*/ 	.byte	0x04, 0x11
        /*007a*/ 	.short	(.L_22 - .L_21)
	.align		4
.L_21:
        /*007c*/ 	.word	index@(tiledMatrixMul)
        /*0080*/ 	.word	0x00000000


	//----- nvinfo : EIATTR_REGCOUNT
	.align		4
.L_22:
        /*0084*/ 	.byte	0x04, 0x2f
        /*0086*/ 	.short	(.L_24 - .L_23)
	.align		4
.L_23:
        /*0088*/ 	.word	index@(reduction)
        /*008c*/ 	.word	0x0000000d


	//----- nvinfo : EIATTR_FRAME_SIZE
	.align		4
.L_24:
        /*0090*/ 	.byte	0x04, 0x11
        /*0092*/ 	.short	(.L_26 - .L_25)
	.align		4
.L_25:
        /*0094*/ 	.word	index@(reduction)
        /*0098*/ 	.word	0x00000000


	//----- nvinfo : EIATTR_REGCOUNT
	.align		4
.L_26:
        /*009c*/ 	.byte	0x04, 0x2f
        /*009e*/ 	.short	(.L_28 - .L_27)
	.align		4
.L_27:
        /*00a0*/ 	.word	index@(cooperativeReduction)
        /*00a4*/ 	.word	0x0000000e


	//----- nvinfo : EIATTR_FRAME_SIZE
	.align		4
.L_28:
        /*00a8*/ 	.byte	0x04, 0x11
        /*00aa*/ 	.short	(.L_30 - .L_29)
	.align		4
.L_29:
        /*00ac*/ 	.word	index@(cooperativeReduction)
        /*00b0*/ 	.word	0x00000000


	//----- nvinfo : EIATTR_REGCOUNT
	.align		4
.L_30:
        /*00b4*/ 	.byte	0x04, 0x2f
        /*00b6*/ 	.short	(.L_32 - .L_31)
	.align		4
.L_31:
        /*00b8*/ 	.word	index@(memoryLatency)
        /*00bc*/ 	.word	0x0000001e


	//----- nvinfo : EIATTR_FRAME_SIZE
	.align		4
.L_32:
        /*00c0*/ 	.byte	0x04, 0x11
        /*00c2*/ 	.short	(.L_34 - .L_33)
	.align		4
.L_33:
        /*00c4*/ 	.word	index@(memoryLatency)
        /*00c8*/ 	.word	0x00000000


	//----- nvinfo : EIATTR_REGCOUNT
	.align		4
.L_34:
        /*00cc*/ 	.byte	0x04, 0x2f
        /*00ce*/ 	.short	(.L_36 - .L_35)
	.align		4
.L_35:
        /*00d0*/ 	.word	index@(stressTest)
        /*00d4*/ 	.word	0x00000018


	//----- nvinfo : EIATTR_FRAME_SIZE
	.align		4
.L_36:
        /*00d8*/ 	.byte	0x04, 0x11
        /*00da*/ 	.short	(.L_38 - .L_37)
	.align		4
.L_37:
        /*00dc*/ 	.word	index@($__internal_1_$__cuda_sm20_sqrt_rn_f32_slowpath)
        /*00e0*/ 	.word	0x00000020


	//----- nvinfo : EIATTR_FRAME_SIZE
	.align		4
.L_38:
        /*00e4*/ 	.byte	0x04, 0x11
        /*00e6*/ 	.short	(.L_40 - .L_39)
	.align		4
.L_39:
        /*00e8*/ 	.word	index@(stressTest)
        /*00ec*/ 	.word	0x00000020


	//----- nvinfo : EIATTR_REGCOUNT
	.align		4
.L_40:
        /*00f0*/ 	.byte	0x04, 0x2f
        /*00f2*/ 	.short	(.L_42 - .L_41)
	.align		4
.L_41:
        /*00f4*/ 	.word	index@(p2pTransferTest)
        /*00f8*/ 	.word	0x0000000c


	//----- nvinfo : EIATTR_FRAME_SIZE
	.align		4
.L_42:
        /*00fc*/ 	.byte	0x04, 0x11
        /*00fe*/ 	.short	(.L_44 - .L_43)
	.align		4
.L_43:
        /*0100*/ 	.word	index@(p2pTransferTest)
        /*0104*/ 	.word	0x00000000


	//----- nvinfo : EIATTR_REGCOUNT
	.align		4
.L_44:
        /*0108*/ 	.byte	0x04, 0x2f
        /*010a*/ 	.short	(.L_46 - .L_45)
	.align		4
.L_45:
        /*010c*/ 	.word	index@(tensorOperation)
        /*0110*/ 	.word	0x0000000f


	//----- nvinfo : EIATTR_FRAME_SIZE
	.align		4
.L_46:
        /*0114*/ 	.byte	0x04, 0x11
        /*0116*/ 	.short	(.L_48 - .L_47)
	.align		4
.L_47:
        /*0118*/ 	.word	index@(tensorOperation)
        /*011c*/ 	.word	0x00000000


	//----- nvinfo : EIATTR_REGCOUNT
	.align		4
.L_48:
        /*0120*/ 	.byte	0x04, 0x2f
        /*0122*/ 	.short	(.L_50 - .L_49)
	.align		4
.L_49:
        /*0124*/ 	.word	index@(fftButterfly)
        /*0128*/ 	.word	0x0000001a


	//----- nvinfo : EIATTR_FRAME_SIZE
	.align		4
.L_50:
        /*012c*/ 	.byte	0x04, 0x11
        /*012e*/ 	.short	(.L_52 - .L_51)
	.align		4
.L_51:
        /*0130*/ 	.word	index@($__internal_0_$__cuda_sm20_div_rn_f64_full)
        /*0134*/ 	.word	0x00000020


	//----- nvinfo : EIATTR_FRAME_SIZE
	.align		4
.L_52:
        /*0138*/ 	.byte	0x04, 0x11
        /*013a*/ 	.short	(.L_54 - .L_53)
	.align		4
.L_53:
        /*013c*/ 	.word	index@(fftButterfly)
        /*0140*/ 	.word	0x00000020


	//----- nvinfo : EIATTR_MIN_STACK_SIZE
	.align		4
.L_54:
        /*0144*/ 	.byte	0x04, 0x12
        /*0146*/ 	.short	(.L_56 - .L_55)
	.align		4
.L_55:
        /*0148*/ 	.word	index@(fftButterfly)
        /*014c*/ 	.word	0x00000020


	//----- nvinfo : EIATTR_MIN_STACK_SIZE
	.align		4
.L_56:
        /*0150*/ 	.byte	0x04, 0x12
        /*0152*/ 	.short	(.L_58 - .L_57)
	.align		4
.L_57:
        /*0154*/ 	.word	index@(tensorOperation)
        /*0158*/ 	.word	0x00000000


	//----- nvinfo : EIATTR_MIN_STACK_SIZE
	.align		4
.L_58:
        /*015c*/ 	.byte	0x04, 0x12
        /*015e*/ 	.short	(.L_60 - .L_59)
	.align		4
.L_59:
        /*0160*/ 	.word	index@(p2pTransferTest)
        /*0164*/ 	.word	0x00000000


	//----- nvinfo : EIATTR_MIN_STACK_SIZE
	.align		4
.L_60:
        /*0168*/ 	.byte	0x04, 0x12
        /*016a*/ 	.short	(.L_62 - .L_61)
	.align		4
.L_61:
        /*016c*/ 	.word	index@(stressTest)
        /*0170*/ 	.word	0x00000020


	//----- nvinfo : EIATTR_MIN_STACK_SIZE
	.align		4
.L_62:
        /*0174*/ 	.byte	0x04, 0x12
        /*0176*/ 	.short	(.L_64 - .L_63)
	.align		4
.L_63:
        /*0178*/ 	.word	index@(memoryLatency)
        /*017c*/ 	.word	0x00000000


	//----- nvinfo : EIATTR_MIN_STACK_SIZE
	.align		4
.L_64:
        /*0180*/ 	.byte	0x04, 0x12
        /*0182*/ 	.short	(.L_66 - .L_65)
	.align		4
.L_65:
        /*0184*/ 	.word	index@(cooperativeReduction)
        /*0188*/ 	.word	0x00000000


	//----- nvinfo : EIATTR_MIN_STACK_SIZE
	.align		4
.L_66:
        /*018c*/ 	.byte	0x04, 0x12
        /*018e*/ 	.short	(.L_68 - .L_67)
	.align		4
.L_67:
        /*0190*/ 	.word	index@(reduction)
        /*0194*/ 	.word	0x00000000


	//----- nvinfo : EIATTR_MIN_STACK_SIZE
	.align		4
.L_68:
        /*0198*/ 	.byte	0x04, 0x12
        /*019a*/ 	.short	(.L_70 - .L_69)
	.align		4
.L_69:
        /*019c*/ 	.word	index@(tiledMatrixMul)
        /*01a0*/ 	.word	0x00000000


	//----- nvinfo : EIATTR_MIN_STACK_SIZE
	.align		4
.L_70:
        /*01a4*/ 	.byte	0x04, 0x12
        /*01a6*/ 	.short	(.L_72 - .L_71)
	.align		4
.L_71:
        /*01a8*/ 	.word	index@(matrixMul)
        /*01ac*/ 	.word	0x00000000


	//----- nvinfo : EIATTR_MIN_STACK_SIZE
	.align		4
.L_72:
        /*01b0*/ 	.byte	0x04, 0x12
        /*01b2*/ 	.short	(.L_74 - .L_73)
	.align		4
.L_73:
        /*01b4*/ 	.word	index@(computeIntensive)
        /*01b8*/ 	.word	0x00000020


	//----- nvinfo : EIATTR_MIN_STACK_SIZE
	.align		4
.L_74:
        /*01bc*/ 	.byte	0x04, 0x12
        /*01be*/ 	.short	(.L_76 - .L_75)
	.align		4
.L_75:
        /*01c0*/ 	.word	index@(memoryBandwidthTest)
        /*01c4*/ 	.word	0x00000000


	//----- nvinfo : EIATTR_MIN_STACK_SIZE
	.align		4
.L_76:
        /*01c8*/ 	.byte	0x04, 0x12
        /*01ca*/ 	.short	(.L_78 - .L_77)
	.align		4
.L_77:
        /*01cc*/ 	.word	index@(vectorAdd)
        /*01d0*/ 	.word	0x00000000
.L_78:


//--------------------- .nv.compat                --------------------------
	.section	.nv.compat,"",@"SHT_CUDA_COMPAT_INFO"
	.align	4
        /*0000*/ 	.byte	0x02, 0x09, 0x00, 0x00, 0x02, 0x02, 0x01, 0x00, 0x02, 0x05, 0x05, 0x00, 0x03, 0x07, 0x01, 0x01
        /*0010*/ 	.byte	0x02, 0x03, 0x00, 0x00, 0x02, 0x06, 0x01, 0x00, 0x04, 0x0b, 0x08, 0x00, 0x01, 0x00, 0x00, 0x00
        /*0020*/ 	.byte	0x00, 0x00, 0x00, 0x00


//--------------------- .nv.info.fftButterfly     --------------------------
	.section	.nv.info.fftButterfly,"",@"SHT_CUDA_INFO"
	.sectionflags	@""
	.align	4


	//----- nvinfo : EIATTR_CUDA_API_VERSION
	.align		4
        /*0000*/ 	.byte	0x04, 0x37
        /*0002*/ 	.short	(.L_80 - .L_79)
.L_79:
        /*0004*/ 	.word	0x00000082


	//----- nvinfo : EIATTR_KPARAM_INFO
	.align		4
.L_80:
        /*0008*/ 	.byte	0x04, 0x17
        /*000a*/ 	.short	(.L_82 - .L_81)
.L_81:
        /*000c*/ 	.word	0x00000000
        /*0010*/ 	.short	0x0002
        /*0012*/ 	.short	0x000c
        /*0014*/ 	.byte	0x00, 0xf0, 0x11, 0x00


	//----- nvinfo : EIATTR_KPARAM_INFO
	.align		4
.L_82:
        /*0018*/ 	.byte	0x04, 0x17
        /*001a*/ 	.short	(.L_84 - .L_83)
.L_83:
        /*001c*/ 	.word	0x00000000
        /*0020*/ 	.short	0x0001
        /*0022*/ 	.short	0x0008
        /*0024*/ 	.byte	0x00, 0xf0, 0x11, 0x00


	//----- nvinfo : EIATTR_KPARAM_INFO
	.align		4
.L_84:
        /*0028*/ 	.byte	0x04, 0x17
        /*002a*/ 	.short	(.L_86 - .L_85)
.L_85:
        /*002c*/ 	.word	0x00000000
        /*0030*/ 	.short	0x0000
        /*0032*/ 	.short	0x0000
        /*0034*/ 	.byte	0x00, 0xf5, 0x21, 0x00


	//----- nvinfo : EIATTR_SPARSE_MMA_MASK
	.align		4
.L_86:
        /*0038*/ 	.byte	0x03, 0x50
        /*003a*/ 	.short	0x0000


	//----- nvinfo : EIATTR_MAXREG_COUNT
	.align		4
        /*003c*/ 	.byte	0x03, 0x1b
        /*003e*/ 	.short	0x00ff


	//----- nvinfo : EIATTR_MERCURY_ISA_VERSION
	.align		4
        /*0040*/ 	.byte	0x03, 0x5f
        /*0042*/ 	.short	0x0101


	//----- nvinfo : EIATTR_VRC_CTA_INIT_COUNT
	.align		4
        /*0044*/ 	.byte	0x02, 0x4a
	.zero		1
	.zero		1


	//----- nvinfo : EIATTR_EXIT_INSTR_OFFSETS
	.align		4
        /*0048*/ 	.byte	0x04, 0x1c
        /*004a*/ 	.short	(.L_88 - .L_87)


	//   ....[0]....
.L_87:
        /*004c*/ 	.word	0x000000a0


	//   ....[1]....
        /*0050*/ 	.word	0x00000290


	//   ....[2]....
        /*0054*/ 	.word	0x00000f60


	//----- nvinfo : EIATTR_CRS_STACK_SIZE
	.align		4
.L_88:
        /*0058*/ 	.byte	0x04, 0x1e
        /*005a*/ 	.short	(.L_90 - .L_89)
.L_89:
        /*005c*/ 	.word	0x00000000


	//----- nvinfo : EIATTR_CBANK_PARAM_SIZE
	.align		4
.L_90:
        /*0060*/ 	.byte	0x03, 0x19
        /*0062*/ 	.short	0x0010


	//----- nvinfo : EIATTR_PARAM_CBANK
	.align		4
        /*0064*/ 	.byte	0x04, 0x0a
        /*0066*/ 	.short	(.L_92 - .L_91)
	.align		4
.L_91:
        /*0068*/ 	.word	index@(.nv.constant0.fftButterfly)
        /*006c*/ 	.short	0x0380
        /*006e*/ 	.short	0x0010


	//----- nvinfo : EIATTR_SW_WAR
	.align		4
.L_92:
        /*0070*/ 	.byte	0x04, 0x36
        /*0072*/ 	.short	(.L_94 - .L_93)
.L_93:
        /*0074*/ 	.word	0x00000008
.L_94:


//--------------------- .nv.info.tensorOperation  --------------------------
	.section	.nv.info.tensorOperation,"",@"SHT_CUDA_INFO"
	.sectionflags	@""
	.align	4


	//----- nvinfo : EIATTR_CUDA_API_VERSION
	.align		4
        /*0000*/ 	.byte	0x04, 0x37
        /*0002*/ 	.short	(.L_96 - .L_95)
.L_95:
        /*0004*/ 	.word	0x00000082


	//----- nvinfo : EIATTR_KPARAM_INFO
	.align		4
.L_96:
        /*0008*/ 	.byte	0x04, 0x17
        /*000a*/ 	.short	(.L_98 - .L_97)
.L_97:
        /*000c*/ 	.word	0x00000000
        /*0010*/ 	.short	0x0006
        /*0012*/ 	.short	0x0028
        /*0014*/ 	.byte	0x00, 0xf0, 0x11, 0x00


	//----- nvinfo : EIATTR_KPARAM_INFO
	.align		4
.L_98:
        /*0018*/ 	.byte	0x04, 0x17
        /*001a*/ 	.short	(.L_100 - .L_99)
.L_99:
        /*001c*/ 	.word	0x00000000
        /*0020*/ 	.short	0x0005
        /*0022*/ 	.short	0x0024
        /*0024*/ 	.byte	0x00, 0xf0, 0x11, 0x00


	//----- nvinfo : EIATTR_KPARAM_INFO
	.align		4
.L_100:
        /*0028*/ 	.byte	0x04, 0x17
        /*002a*/ 	.short	(.L_102 - .L_101)
.L_101:
        /*002c*/ 	.word	0x00000000
        /*0030*/ 	.short	0x0004
        /*0032*/ 	.short	0x0020
        /*0034*/ 	.byte	0x00, 0xf0, 0x11, 0x00


	//----- nvinfo : EIATTR_KPARAM_INFO
	.align		4
.L_102:
        /*0038*/ 	.byte	0x04, 0x17
        /*003a*/ 	.short	(.L_104 - .L_103)
.L_103:
        /*003c*/ 	.word	0x00000000
        /*0040*/ 	.short	0x0003
        /*0042*/ 	.short	0x0018
        /*0044*/ 	.byte	0x00, 0xf5, 0x21, 0x00


	//----- nvinfo : EIATTR_KPARAM_INFO
	.align		4
.L_104:
        /*0048*/ 	.byte	0x04, 0x17
        /*004a*/ 	.short	(.L_106 - .L_105)
.L_105:
        /*004c*/ 	.word	0x00000000
        /*0050*/ 	.short	0x0002
        /*0052*/ 	.short	0x0010
        /*0054*/ 	.byte	0x00, 0xf5, 0x21, 0x00


	//----- nvinfo : EIATTR_KPARAM_INFO
	.align		4
.L_106:
        /*0058*/ 	.byte	0x04, 0x17
        /*005a*/ 	.short	(.L_108 - .L_107)
.L_107:
        /*005c*/ 	.word	0x00000000
        /*0060*/ 	.short	0x0001
        /*0062*/ 	.short	0x0008
        /*0064*/ 	.byte	0x00, 0xf5, 0x21, 0x00


	//----- nvinfo : EIATTR_KPARAM_INFO
	.align		4
.L_108:
        /*0068*/ 	.byte	0x04, 0x17
        /*006a*/ 	.short	(.L_110 - .L_109)
.L_109:
        /*006c*/ 	.word	0x00000000
        /*0070*/ 	.short	0x0000
        /*0072*/ 	.short	0x0000
        /*0074*/ 	.byte	0x00, 0xf5, 0x21, 0x00


	//----- nvinfo : EIATTR_SPARSE_MMA_MASK
	.align		4
.L_110:
        /*0078*/ 	.byte	0x03, 0x50
        /*007a*/ 	.short	0x0000


	//----- nvinfo : EIATTR_MAXREG_COUNT
	.align		4
        /*007c*/ 	.byte	0x03, 0x1b
        /*007e*/ 	.short	0x00ff


	//----- nvinfo : EIATTR_NUM_BARRIERS
	.align		4
        /*0080*/ 	.byte	0x02, 0x4c
        /*0082*/ 	.byte	0x01
	.zero		1


	//----- nvinfo : EIATTR_MERCURY_ISA_VERSION
	.align		4
        /*0084*/ 	.byte	0x03, 0x5f
        /*0086*/ 	.short	0x0101


	//----- nvinfo : EIATTR_VRC_CTA_INIT_COUNT
	.align		4
        /*0088*/ 	.byte	0x02, 0x4a
	.zero		1
	.zero		1


	//----- nvinfo : EIATTR_EXIT_INSTR_OFFSETS
	.align		4
        /*008c*/ 	.byte	0x04, 0x1c
        /*008e*/ 	.short	(.L_112 - .L_111)


	//   ....[0]....
.L_111:
        /*0090*/ 	.word	0x000000a0


	//   ....[1]....
        /*0094*/ 	.word	0x00000460


	//   ....[2]....
        /*0098*/ 	.word	0x00000510


	//----- nvinfo : EIATTR_CRS_STACK_SIZE
	.align		4
.L_112:
        /*009c*/ 	.byte	0x04, 0x1e
        /*009e*/ 	.short	(.L_114 - .L_113)
.L_113:
        /*00a0*/ 	.word	0x00000000


	//----- nvinfo : EIATTR_CBANK_PARAM_SIZE
	.align		4
.L_114:
        /*00a4*/ 	.byte	0x03, 0x19
        /*00a6*/ 	.short	0x002c


	//----- nvinfo : EIATTR_PARAM_CBANK
	.align		4
        /*00a8*/ 	.byte	0x04, 0x0a
        /*00aa*/ 	.short	(.L_116 - .L_115)
	.align		4
.L_115:
        /*00ac*/ 	.word	index@(.nv.constant0.tensorOperation)
        /*00b0*/ 	.short	0x0380
        /*00b2*/ 	.short	0x002c


	//----- nvinfo : EIATTR_SW_WAR
	.align		4
.L_116:
        /*00b4*/ 	.byte	0x04, 0x36
        /*00b6*/ 	.short	(.L_118 - .L_117)
.L_117:
        /*00b8*/ 	.word	0x00000008
.L_118:


//--------------------- .nv.info.p2pTransferTest  --------------------------
	.section	.nv.info.p2pTransferTest,"",@"SHT_CUDA_INFO"
	.sectionflags	@""
	.align	4


	//----- nvinfo : EIATTR_CUDA_API_VERSION
	.align		4
        /*0000*/ 	.byte	0x04, 0x37
        /*0002*/ 	.short	(.L_120 - .L_119)
.L_119:
        /*0004*/ 	.word	0x00000082


	//----- nvinfo : EIATTR_KPARAM_INFO
	.align		4
.L_120:
        /*0008*/ 	.byte	0x04, 0x17
        /*000a*/ 	.short	(.L_122 - .L_121)
.L_121:
        /*000c*/ 	.word	0x00000000
        /*0010*/ 	.short	0x0003
        /*0012*/ 	.short	0x0014
        /*0014*/ 	.byte	0x00, 0xf0, 0x11, 0x00


	//----- nvinfo : EIATTR_KPARAM_INFO
	.align		4
.L_122:
        /*0018*/ 	.byte	0x04, 0x17
        /*001a*/ 	.short	(.L_124 - .L_123)
.L_123:
        /*001c*/ 	.word	0x00000000
        /*0020*/ 	.short	0x0002
        /*0022*/ 	.short	0x0010
        /*0024*/ 	.byte	0x00, 0xf0, 0x11, 0x00


	//----- nvinfo : EIATTR_KPARAM_INFO
	.align		4
.L_124:
        /*0028*/ 	.byte	0x04, 0x17
        /*002a*/ 	.short	(.L_126 - .L_125)
.L_125:
        /*002c*/ 	.word	0x00000000
        /*0030*/ 	.short	0x0001
        /*0032*/ 	.short	0x0008
        /*0034*/ 	.byte	0x00, 0xf5, 0x21, 0x00


	//----- nvinfo : EIATTR_KPARAM_INFO
	.align		4
.L_126:
        /*0038*/ 	.byte	0x04, 0x17
        /*003a*/ 	.short	(.L_128 - .L_127)
.L_127:
        /*003c*/ 	.word	0x00000000
        /*0040*/ 	.short	0x0000
        /*0042*/ 	.short	0x0000
        /*0044*/ 	.byte	0x00, 0xf5, 0x21, 0x00


	//----- nvinfo : EIATTR_SPARSE_MMA_MASK
	.align		4
.L_128:
        /*0048*/ 	.byte	0x03, 0x50
        /*004a*/ 	.short	0x0000


	//----- nvinfo : EIATTR_MAXREG_COUNT
	.align		4
        /*004c*/ 	.byte	0x03, 0x1b
        /*004e*/ 	.short	0x00ff


	//----- nvinfo : EIATTR_MERCURY_ISA_VERSION
	.align		4
        /*0050*/ 	.byte	0x03, 0x5f
        /*0052*/ 	.short	0x0101


	//----- nvinfo : EIATTR_VRC_CTA_INIT_COUNT
	.align		4
        /*0054*/ 	.byte	0x02, 0x4a
	.zero		1
	.zero		1


	//----- nvinfo : EIATTR_EXIT_INSTR_OFFSETS
	.align		4
        /*0058*/ 	.byte	0x04, 0x1c
        /*005a*/ 	.short	(.L_130 - .L_129)


	//   ....[0]....
.L_129:
        /*005c*/ 	.word	0x00000070


	//   ....[1]....
        /*0060*/ 	.word	0x00000120


	//----- nvinfo : EIATTR_CBANK_PARAM_SIZE
	.align		4
.L_130:
        /*0064*/ 	.byte	0x03, 0x19
        /*0066*/ 	.short	0x0018


	//----- nvinfo : EIATTR_PARAM_CBANK
	.align		4
        /*0068*/ 	.byte	0x04, 0x0a
        /*006a*/ 	.short	(.L_132 - .L_131)
	.align		4
.L_131:
        /*006c*/ 	.word	index@(.nv.constant0.p2pTransferTest)
        /*0070*/ 	.short	0x0380
        /*0072*/ 	.short	0x0018


	//----- nvinfo : EIATTR_SW_WAR
	.align		4
.L_132:
        /*0074*/ 	.byte	0x04, 0x36
        /*0076*/ 	.short	(.L_134 - .L_133)
.L_133:
        /*0078*/ 	.word	0x00000008
.L_134:


//--------------------- .nv.info.stressTest       --------------------------
	.section	.nv.info.stressTest,"",@"SHT_CUDA_INFO"
	.sectionflags	@""
	.align	4


	//----- nvinfo : EIATTR_CUDA_API_VERSION
	.align		4
        /*0000*/ 	.byte	0x04, 0x37
        /*0002*/ 	.short	(.L_136 - .L_135)
.L_135:
        /*0004*/ 	.word	0x00000082


	//----- nvinfo : EIATTR_KPARAM_INFO
	.align		4
.L_136:
        /*0008*/ 	.byte	0x04, 0x17
        /*000a*/ 	.short	(.L_138 - .L_137)
.L_137:
        /*000c*/ 	.word	0x00000000
        /*0010*/ 	.short	0x0002
        /*0012*/ 	.short	0x000c
        /*0014*/ 	.byte	0x00, 0xf0, 0x11, 0x00


	//----- nvinfo : EIATTR_KPARAM_INFO
	.align		4
.L_138:
        /*0018*/ 	.byte	0x04, 0x17
        /*001a*/ 	.short	(.L_140 - .L_139)
.L_139:
        /*001c*/ 	.word	0x00000000
        /*0020*/ 	.short	0x0001
        /*0022*/ 	.short	0x0008
        /*0024*/ 	.byte	0x00, 0xf0, 0x11, 0x00


	//----- nvinfo : EIATTR_KPARAM_INFO
	.align		4
.L_140:
        /*0028*/ 	.byte	0x04, 0x17
        /*002a*/ 	.short	(.L_142 - .L_141)
.L_141:
        /*002c*/ 	.word	0x00000000
        /*0030*/ 	.short	0x0000
        /*0032*/ 	.short	0x0000
        /*0034*/ 	.byte	0x00, 0xf5, 0x21, 0x00


	//----- nvinfo : EIATTR_SPARSE_MMA_MASK
	.align		4
.L_142:
        /*0038*/ 	.byte	0x03, 0x50
        /*003a*/ 	.short	0x0000


	//----- nvinfo : EIATTR_MAXREG_COUNT
	.align		4
        /*003c*/ 	.byte	0x03, 0x1b
        /*003e*/ 	.short	0x00ff


	//----- nvinfo : EIATTR_MERCURY_ISA_VERSION
	.align		4
        /*0040*/ 	.byte	0x03, 0x5f
        /*0042*/ 	.short	0x0101


	//----- nvinfo : EIATTR_VRC_CTA_INIT_COUNT
	.align		4
        /*0044*/ 	.byte	0x02, 0x4a
	.zero		1
	.zero		1


	//----- nvinfo : EIATTR_EXIT_INSTR_OFFSETS
	.align		4
        /*0048*/ 	.byte	0x04, 0x1c
        /*004a*/ 	.short	(.L_144 - .L_143)


	//   ....[0]....
.L_143:
        /*004c*/ 	.word	0x00000080


	//   ....[1]....
        /*0050*/ 	.word	0x000011d0


	//----- nvinfo : EIATTR_CRS_STACK_SIZE
	.align		4
.L_144:
        /*0054*/ 	.byte	0x04, 0x1e
        /*0056*/ 	.short	(.L_146 - .L_145)
.L_145:
        /*0058*/ 	.word	0x00000000


	//----- nvinfo : EIATTR_CBANK_PARAM_SIZE
	.align		4
.L_146:
        /*005c*/ 	.byte	0x03, 0x19
        /*005e*/ 	.short	0x0010


	//----- nvinfo : EIATTR_PARAM_CBANK
	.align		4
        /*0060*/ 	.byte	0x04, 0x0a
        /*0062*/ 	.short	(.L_148 - .L_147)
	.align		4
.L_147:
        /*0064*/ 	.word	index@(.nv.constant0.stressTest)
        /*0068*/ 	.short	0x0380
        /*006a*/ 	.short	0x0010


	//----- nvinfo : EIATTR_SW_WAR
	.align		4
.L_148:
        /*006c*/ 	.byte	0x04, 0x36
        /*006e*/ 	.short	(.L_150 - .L_149)
.L_149:
        /*0070*/ 	.word	0x00000008
.L_150:


//--------------------- .nv.info.memoryLatency    --------------------------
	.section	.nv.info.memoryLatency,"",@"SHT_CUDA_INFO"
	.sectionflags	@""
	.align	4


	//----- nvinfo : EIATTR_CUDA_API_VERSION
	.align		4
        /*0000*/ 	.byte	0x04, 0x37
        /*0002*/ 	.short	(.L_152 - .L_151)
.L_151:
        /*0004*/ 	.word	0x00000082


	//----- nvinfo : EIATTR_KPARAM_INFO
	.align		4
.L_152:
        /*0008*/ 	.byte	0x04, 0x17
        /*000a*/ 	.short	(.L_154 - .L_153)
.L_153:
        /*000c*/ 	.word	0x00000000
        /*0010*/ 	.short	0x0003
        /*0012*/ 	.short	0x0018
        /*0014*/ 	.byte	0x00, 0xf0, 0x11, 0x00


	//----- nvinfo : EIATTR_KPARAM_INFO
	.align		4
.L_154:
        /*0018*/ 	.byte	0x04, 0x17
        /*001a*/ 	.short	(.L_156 - .L_155)
.L_155:
        /*001c*/ 	.word	0x00000000
        /*0020*/ 	.short	0x0002
        /*0022*/ 	.short	0x0010
        /*0024*/ 	.byte	0x00, 0xf5, 0x21, 0x00


	//----- nvinfo : EIATTR_KPARAM_INFO
	.align		4
.L_156:
        /*0028*/ 	.byte	0x04, 0x17
        /*002a*/ 	.short	(.L_158 - .L_157)
.L_157:
        /*002c*/ 	.word	0x00000000
        /*0030*/ 	.short	0x0001
        /*0032*/ 	.short	0x0008
        /*0034*/ 	.byte	0x00, 0xf5, 0x21, 0x00


	//----- nvinfo : EIATTR_KPARAM_INFO
	.align		4
.L_158:
        /*0038*/ 	.byte	0x04, 0x17
        /*003a*/ 	.short	(.L_160 - .L_159)
.L_159:
        /*003c*/ 	.word	0x00000000
        /*0040*/ 	.short	0x0000
        /*0042*/ 	.short	0x0000
        /*0044*/ 	.byte	0x00, 0xf5, 0x21, 0x00


	//----- nvinfo : EIATTR_SPARSE_MMA_MASK
	.align		4
.L_160:
        /*0048*/ 	.byte	0x03, 0x50
        /*004a*/ 	.short	0x0000


	//----- nvinfo : EIATTR_MAXREG_COUNT
	.align		4
        /*004c*/ 	.byte	0x03, 0x1b
        /*004e*/ 	.short	0x00ff


	//----- nvinfo : EIATTR_MERCURY_ISA_VERSION
	.align		4
        /*0050*/ 	.byte	0x03, 0x5f
        /*0052*/ 	.short	0x0101


	//----- nvinfo : EIATTR_VRC_CTA_INIT_COUNT
	.align		4
        /*0054*/ 	.byte	0x02, 0x4a
	.zero		1
	.zero		1


	//----- nvinfo : EIATTR_EXIT_INSTR_OFFSETS
	.align		4
        /*0058*/ 	.byte	0x04, 0x1c
        /*005a*/ 	.short	(.L_162 - .L_161)


	//   ....[0]....
.L_161:
        /*005c*/ 	.word	0x00000070


	//   ....[1]....
        /*0060*/ 	.word	0x00000bd0


	//----- nvinfo : EIATTR_CBANK_PARAM_SIZE
	.align		4
.L_162:
        /*0064*/ 	.byte	0x03, 0x19
        /*0066*/ 	.short	0x001c


	//----- nvinfo : EIATTR_PARAM_CBANK
	.align		4
        /*0068*/ 	.byte	0x04, 0x0a
        /*006a*/ 	.short	(.L_164 - .L_163)
	.align		4
.L_163:
        /*006c*/ 	.word	index@(.nv.constant0.memoryLatency)
        /*0070*/ 	.short	0x0380
        /*0072*/ 	.short	0x001c


	//----- nvinfo : EIATTR_SW_WAR
	.align		4
.L_164:
        /*0074*/ 	.byte	0x04, 0x36
        /*0076*/ 	.short	(.L_166 - .L_165)
.L_165:
        /*0078*/ 	.word	0x00000008
.L_166:


//--------------------- .nv.info.cooperativeReduction --------------------------
	.section	.nv.info.cooperativeReduction,"",@"SHT_CUDA_INFO"
	.sectionflags	@""
	.align	4


	//----- nvinfo : EIATTR_CUDA_API_VERSION
	.align		4
        /*0000*/ 	.byte	0x04, 0x37
        /*0002*/ 	.short	(.L_168 - .L_167)
.L_167:
        /*0004*/ 	.word	0x00000082


	//----- nvinfo : EIATTR_KPARAM_INFO
	.align		4
.L_168:
        /*0008*/ 	.byte	0x04, 0x17
        /*000a*/ 	.short	(.L_170 - .L_169)
.L_169:
        /*000c*/ 	.word	0x00000000
        /*0010*/ 	.short	0x0002
        /*0012*/ 	.short	0x0010
        /*0014*/ 	.byte	0x00, 0xf0, 0x11, 0x00


	//----- nvinfo : EIATTR_KPARAM_INFO
	.align		4
.L_170:
        /*0018*/ 	.byte	0x04, 0x17
        /*001a*/ 	.short	(.L_172 - .L_171)
.L_171:
        /*001c*/ 	.word	0x00000000
        /*0020*/ 	.short	0x0001
        /*0022*/ 	.short	0x0008
        /*0024*/ 	.byte	0x00, 0xf5, 0x21, 0x00


	//----- nvinfo : EIATTR_KPARAM_INFO
	.align		4
.L_172:
        /*0028*/ 	.byte	0x04, 0x17
        /*002a*/ 	.short	(.L_174 - .L_173)
.L_173:
        /*002c*/ 	.word	0x00000000
        /*0030*/ 	.short	0x0000
        /*0032*/ 	.short	0x0000
        /*0034*/ 	.byte	0x00, 0xf5, 0x21, 0x00


	//----- nvinfo : EIATTR_SPARSE_MMA_MASK
	.align		4
.L_174:
        /*0038*/ 	.byte	0x03, 0x50
        /*003a*/ 	.short	0x0000


	//----- nvinfo : EIATTR_MAXREG_COUNT
	.align		4
        /*003c*/ 	.byte	0x03, 0x1b
        /*003e*/ 	.short	0x00ff


	//----- nvinfo : EIATTR_NUM_BARRIERS
	.align		4
        /*0040*/ 	.byte	0x02, 0x4c
        /*0042*/ 	.byte	0x01
	.zero		1


	//----- nvinfo : EIATTR_MERCURY_ISA_VERSION
	.align		4
        /*0044*/ 	.byte	0x03, 0x5f
        /*0046*/ 	.short	0x0101


	//----- nvinfo : EIATTR_COOP_GROUP_MASK_REGIDS
	.align		4
        /*0048*/ 	.byte	0x04, 0x29
        /*004a*/ 	.short	(.L_176 - .L_175)


	//   ....[0]....
.L_175:
        /*004c*/ 	.word	0xffffffff


	//   ....[1]....
        /*0050*/ 	.word	0xffffffff


	//   ....[2]....
        /*0054*/ 	.word	0xffffffff


	//   ....[3]....
        /*0058*/ 	.word	0xffffffff


	//   ....[4]....
        /*005c*/ 	.word	0xffffffff


	//   ....[5]....
        /*0060*/ 	.word	0xffffffff


	//   ....[6]....
        /*0064*/ 	.word	0xffffffff


	//   ....[7]....
        /*0068*/ 	.word	0xffffffff


	//   ....[8]....
        /*006c*/ 	.word	0xffffffff


	//   ....[9]....
        /*0070*/ 	.word	0xffffffff


	//----- nvinfo : EIATTR_COOP_GROUP_INSTR_OFFSETS
	.align		4
.L_176:
        /*0074*/ 	.byte	0x04, 0x28
        /*0076*/ 	.short	(.L_178 - .L_177)


	//   ....[0]....
.L_177:
        /*0078*/ 	.word	0x00000120


	//   ....[1]....
        /*007c*/ 	.word	0x00000150


	//   ....[2]....
        /*0080*/ 	.word	0x00000190


	//   ....[3]....
        /*0084*/ 	.word	0x000001d0


	//   ....[4]....
        /*0088*/ 	.word	0x000001f0


	//   ....[5]....
        /*008c*/ 	.word	0x000002e0


	//   ....[6]....
        /*0090*/ 	.word	0x00000300


	//   ....[7]....
        /*0094*/ 	.word	0x00000320


	//   ....[8]....
        /*0098*/ 	.word	0x00000340


	//   ....[9]....
        /*009c*/ 	.word	0x00000360


	//----- nvinfo : EIATTR_VRC_CTA_INIT_COUNT
	.align		4
.L_178:
        /*00a0*/ 	.byte	0x02, 0x4a
	.zero		1
	.zero		1


	//----- nvinfo : EIATTR_EXIT_INSTR_OFFSETS
	.align		4
        /*00a4*/ 	.byte	0x04, 0x1c
        /*00a6*/ 	.short	(.L_180 - .L_179)


	//   ....[0]....
.L_179:
        /*00a8*/ 	.word	0x00000230


	//   ....[1]....
        /*00ac*/ 	.word	0x00000370


	//   ....[2]....
        /*00b0*/ 	.word	0x000003c0


	//----- nvinfo : EIATTR_CBANK_PARAM_SIZE
	.align		4
.L_180:
        /*00b4*/ 	.byte	0x03, 0x19
        /*00b6*/ 	.short	0x0014


	//----- nvinfo : EIATTR_PARAM_CBANK
	.align		4
        /*00b8*/ 	.byte	0x04, 0x0a
        /*00ba*/ 	.short	(.L_182 - .L_181)
	.align		4
.L_181:
        /*00bc*/ 	.word	index@(.nv.constant0.cooperativeReduction)
        /*00c0*/ 	.short	0x0380
        /*00c2*/ 	.short	0x0014


	//----- nvinfo : EIATTR_SW_WAR
	.align		4
.L_182:
        /*00c4*/ 	.byte	0x04, 0x36
        /*00c6*/ 	.short	(.L_184 - .L_183)
.L_183:
        /*00c8*/ 	.word	0x00000008
.L_184:


//--------------------- .nv.info.reduction        --------------------------
	.section	.nv.info.reduction,"",@"SHT_CUDA_INFO"
	.sectionflags	@""
	.align	4


	//----- nvinfo : EIATTR_CUDA_API_VERSION
	.align		4
        /*0000*/ 	.byte	0x04, 0x37
        /*0002*/ 	.short	(.L_186 - .L_185)
.L_185:
        /*0004*/ 	.word	0x00000082


	//----- nvinfo : EIATTR_KPARAM_INFO
	.align		4
.L_186:
        /*0008*/ 	.byte	0x04, 0x17
        /*000a*/ 	.short	(.L_188 - .L_187)
.L_187:
        /*000c*/ 	.word	0x00000000
        /*0010*/ 	.short	0x0002
        /*0012*/ 	.short	0x0010
        /*0014*/ 	.byte	0x00, 0xf0, 0x11, 0x00


	//----- nvinfo : EIATTR_KPARAM_INFO
	.align		4
.L_188:
        /*0018*/ 	.byte	0x04, 0x17
        /*001a*/ 	.short	(.L_190 - .L_189)
.L_189:
        /*001c*/ 	.word	0x00000000
        /*0020*/ 	.short	0x0001
        /*0022*/ 	.short	0x0008
        /*0024*/ 	.byte	0x00, 0xf5, 0x21, 0x00


	//----- nvinfo : EIATTR_KPARAM_INFO
	.align		4
.L_190:
        /*0028*/ 	.byte	0x04, 0x17
        /*002a*/ 	.short	(.L_192 - .L_191)
.L_191:
        /*002c*/ 	.word	0x00000000
        /*0030*/ 	.short	0x0000
        /*0032*/ 	.short	0x0000
        /*0034*/ 	.byte	0x00, 0xf5, 0x21, 0x00


	//----- nvinfo : EIATTR_SPARSE_MMA_MASK
	.align		4
.L_192:
        /*0038*/ 	.byte	0x03, 0x50
        /*003a*/ 	.short	0x0000


	//----- nvinfo : EIATTR_MAXREG_COUNT
	.align		4
        /*003c*/ 	.byte	0x03, 0x1b
        /*003e*/ 	.short	0x00ff


	//----- nvinfo : EIATTR_NUM_BARRIERS
	.align		4
        /*0040*/ 	.byte	0x02, 0x4c
        /*0042*/ 	.byte	0x01
	.zero		1


	//----- nvinfo : EIATTR_MERCURY_ISA_VERSION
	.align		4
        /*0044*/ 	.byte	0x03, 0x5f
        /*0046*/ 	.short	0x0101


	//----- nvinfo : EIATTR_VRC_CTA_INIT_COUNT
	.align		4
        /*0048*/ 	.byte	0x02, 0x4a
	.zero		1
	.zero		1


	//----- nvinfo : EIATTR_EXIT_INSTR_OFFSETS
	.align		4
        /*004c*/ 	.byte	0x04, 0x1c
        /*004e*/ 	.short	(.L_194 - .L_193)


	//   ....[0]....
.L_193:
        /*0050*/ 	.word	0x00000210


	//   ....[1]....
        /*0054*/ 	.word	0x000004b0


	//   ....[2]....
        /*0058*/ 	.word	0x00000530


	//----- nvinfo : EIATTR_CBANK_PARAM_SIZE
	.align		4
.L_194:
        /*005c*/ 	.byte	0x03, 0x19
        /*005e*/ 	.short	0x0014


	//----- nvinfo : EIATTR_PARAM_CBANK
	.align		4
        /*0060*/ 	.byte	0x04, 0x0a
        /*0062*/ 	.short	(.L_196 - .L_195)
	.align		4
.L_195:
        /*0064*/ 	.word	index@(.nv.constant0.reduction)
        /*0068*/ 	.short	0x0380
        /*006a*/ 	.short	0x0014


	//----- nvinfo : EIATTR_SW_WAR
	.align		4
.L_196:
        /*006c*/ 	.byte	0x04, 0x36
        /*006e*/ 	.short	(.L_198 - .L_197)
.L_197:
        /*0070*/ 	.word	0x00000008
.L_198:


//--------------------- .nv.info.tiledMatrixMul   --------------------------
	.section	.nv.info.tiledMatrixMul,"",@"SHT_CUDA_INFO"
	.sectionflags	@""
	.align	4


	//----- nvinfo : EIATTR_CUDA_API_VERSION
	.align		4
        /*0000*/ 	.byte	0x04, 0x37
        /*0002*/ 	.short	(.L_200 - .L_199)
.L_199:
        /*0004*/ 	.word	0x00000082


	//----- nvinfo : EIATTR_KPARAM_INFO
	.align		4
.L_200:
        /*0008*/ 	.byte	0x04, 0x17
        /*000a*/ 	.short	(.L_202 - .L_201)
.L_201:
        /*000c*/ 	.word	0x00000000
        /*0010*/ 	.short	0x0005
        /*0012*/ 	.short	0x0020
        /*0014*/ 	.byte	0x00, 0xf0, 0x11, 0x00


	//----- nvinfo : EIATTR_KPARAM_INFO
	.align		4
.L_202:
        /*0018*/ 	.byte	0x04, 0x17
        /*001a*/ 	.short	(.L_204 - .L_203)
.L_203:
        /*001c*/ 	.word	0x00000000
        /*0020*/ 	.short	0x0004
        /*0022*/ 	.short	0x001c
        /*0024*/ 	.byte	0x00, 0xf0, 0x11, 0x00


	//----- nvinfo : EIATTR_KPARAM_INFO
	.align		4
.L_204:
        /*0028*/ 	.byte	0x04, 0x17
        /*002a*/ 	.short	(.L_206 - .L_205)
.L_205:
        /*002c*/ 	.word	0x00000000
        /*0030*/ 	.short	0x0003
        /*0032*/ 	.short	0x0018
        /*0034*/ 	.byte	0x00, 0xf0, 0x11, 0x00


	//----- nvinfo : EIATTR_KPARAM_INFO
	.align		4
.L_206:
        /*0038*/ 	.byte	0x04, 0x17
        /*003a*/ 	.short	(.L_208 - .L_207)
.L_207:
        /*003c*/ 	.word	0x00000000
        /*0040*/ 	.short	0x0002
        /*0042*/ 	.short	0x0010
        /*0044*/ 	.byte	0x00, 0xf5, 0x21, 0x00


	//----- nvinfo : EIATTR_KPARAM_INFO
	.align		4
.L_208:
        /*0048*/ 	.byte	0x04, 0x17
        /*004a*/ 	.short	(.L_210 - .L_209)
.L_209:
        /*004c*/ 	.word	0x00000000
        /*0050*/ 	.short	0x0001
        /*0052*/ 	.short	0x0008
        /*0054*/ 	.byte	0x00, 0xf5, 0x21, 0x00


	//----- nvinfo : EIATTR_KPARAM_INFO
	.align		4
.L_210:
        /*0058*/ 	.byte	0x04, 0x17
        /*005a*/ 	.short	(.L_212 - .L_211)
.L_211:
        /*005c*/ 	.word	0x00000000
        /*0060*/ 	.short	0x0000
        /*0062*/ 	.short	0x0000
        /*0064*/ 	.byte	0x00, 0xf5, 0x21, 0x00


	//----- nvinfo : EIATTR_SPARSE_MMA_MASK
	.align		4
.L_212:
        /*0068*/ 	.byte	0x03, 0x50
        /*006a*/ 	.short	0x0000


	//----- nvinfo : EIATTR_MAXREG_COUNT
	.align		4
        /*006c*/ 	.byte	0x03, 0x1b
        /*006e*/ 	.short	0x00ff


	//----- nvinfo : EIATTR_NUM_BARRIERS
	.align		4
        /*0070*/ 	.byte	0x02, 0x4c
        /*0072*/ 	.byte	0x01
	.zero		1


	//----- nvinfo : EIATTR_MERCURY_ISA_VERSION
	.align		4
        /*0074*/ 	.byte	0x03, 0x5f
        /*0076*/ 	.short	0x0101


	//----- nvinfo : EIATTR_VRC_CTA_INIT_COUNT
	.align		4
        /*0078*/ 	.byte	0x02, 0x4a
	.zero		1
	.zero		1


	//----- nvinfo : EIATTR_EXIT_INSTR_OFFSETS
	.align		4
        /*007c*/ 	.byte	0x04, 0x1c
        /*007e*/ 	.short	(.L_214 - .L_213)


	//   ....[0]....
.L_213:
        /*0080*/ 	.word	0x00000da0


	//   ....[1]....
        /*0084*/ 	.word	0x00000df0


	//----- nvinfo : EIATTR_CBANK_PARAM_SIZE
	.align		4
.L_214:
        /*0088*/ 	.byte	0x03, 0x19
        /*008a*/ 	.short	0x0024


	//----- nvinfo : EIATTR_PARAM_CBANK
	.align		4
        /*008c*/ 	.byte	0x04, 0x0a
        /*008e*/ 	.short	(.L_216 - .L_215)
	.align		4
.L_215:
        /*0090*/ 	.word	index@(.nv.constant0.tiledMatrixMul)
        /*0094*/ 	.short	0x0380
        /*0096*/ 	.short	0x0024


	//----- nvinfo : EIATTR_SW_WAR
	.align		4
.L_216:
        /*0098*/ 	.byte	0x04, 0x36
        /*009a*/ 	.short	(.L_218 - .L_217)
.L_217:
        /*009c*/ 	.word	0x00000008
.L_218:


//--------------------- .nv.info.matrixMul        --------------------------
	.section	.nv.info.matrixMul,"",@"SHT_CUDA_INFO"
	.sectionflags	@""
	.align	4


	//----- nvinfo : EIATTR_CUDA_API_VERSION
	.align		4
        /*0000*/ 	.byte	0x04, 0x37
        /*0002*/ 	.short	(.L_220 - .L_219)
.L_219:
        /*0004*/ 	.word	0x00000082


	//----- nvinfo : EIATTR_KPARAM_INFO
	.align		4
.L_220:
        /*0008*/ 	.byte	0x04, 0x17
        /*000a*/ 	.short	(.L_222 - .L_221)
.L_221:
        /*000c*/ 	.word	0x00000000
        /*0010*/ 	.short	0x0005
        /*0012*/ 	.short	0x0020
        /*0014*/ 	.byte	0x00, 0xf0, 0x11, 0x00


	//----- nvinfo : EIATTR_KPARAM_INFO
	.align		4
.L_222:
        /*0018*/ 	.byte	0x04, 0x17
        /*001a*/ 	.short	(.L_224 - .L_223)
.L_223:
        /*001c*/ 	.word	0x00000000
        /*0020*/ 	.short	0x0004
        /*0022*/ 	.short	0x001c
        /*0024*/ 	.byte	0x00, 0xf0, 0x11, 0x00


	//----- nvinfo : EIATTR_KPARAM_INFO
	.align		4
.L_224:
        /*0028*/ 	.byte	0x04, 0x17
        /*002a*/ 	.short	(.L_226 - .L_225)
.L_225:
        /*002c*/ 	.word	0x00000000
        /*0030*/ 	.short	0x0003
        /*0032*/ 	.short	0x0018
        /*0034*/ 	.byte	0x00, 0xf0, 0x11, 0x00


	//----- nvinfo : EIATTR_KPARAM_INFO
	.align		4
.L_226:
        /*0038*/ 	.byte	0x04, 0x17
        /*003a*/ 	.short	(.L_228 - .L_227)
.L_227:
        /*003c*/ 	.word	0x00000000
        /*0040*/ 	.short	0x0002
        /*0042*/ 	.short	0x0010
        /*0044*/ 	.byte	0x00, 0xf5, 0x21, 0x00


	//----- nvinfo : EIATTR_KPARAM_INFO
	.align		4
.L_228:
        /*0048*/ 	.byte	0x04, 0x17
        /*004a*/ 	.short	(.L_230 - .L_229)
.L_229:
        /*004c*/ 	.word	0x00000000
        /*0050*/ 	.short	0x0001
        /*0052*/ 	.short	0x0008
        /*0054*/ 	.byte	0x00, 0xf5, 0x21, 0x00


	//----- nvinfo : EIATTR_KPARAM_INFO
	.align		4
.L_230:
        /*0058*/ 	.byte	0x04, 0x17
        /*005a*/ 	.short	(.L_232 - .L_231)
.L_231:
        /*005c*/ 	.word	0x00000000
        /*0060*/ 	.short	0x0000
        /*0062*/ 	.short	0x0000
        /*0064*/ 	.byte	0x00, 0xf5, 0x21, 0x00


	//----- nvinfo : EIATTR_SPARSE_MMA_MASK
	.align		4
.L_232:
        /*0068*/ 	.byte	0x03, 0x50
        /*006a*/ 	.short	0x0000


	//----- nvinfo : EIATTR_MAXREG_COUNT
	.align		4
        /*006c*/ 	.byte	0x03, 0x1b
        /*006e*/ 	.short	0x00ff


	//----- nvinfo : EIATTR_MERCURY_ISA_VERSION
	.align		4
        /*0070*/ 	.byte	0x03, 0x5f
        /*0072*/ 	.short	0x0101


	//----- nvinfo : EIATTR_VRC_CTA_INIT_COUNT
	.align		4
        /*0074*/ 	.byte	0x02, 0x4a
	.zero		1
	.zero		1


	//----- nvinfo : EIATTR_EXIT_INSTR_OFFSETS
	.align		4
        /*0078*/ 	.byte	0x04, 0x1c
        /*007a*/ 	.short	(.L_234 - .L_233)


	//   ....[0]....
.L_233:
        /*007c*/ 	.word	0x000000d0


	//   ....[1]....
        /*0080*/ 	.word	0x00000d20


	//----- nvinfo : EIATTR_CBANK_PARAM_SIZE
	.align		4
.L_234:
        /*0084*/ 	.byte	0x03, 0x19
        /*0086*/ 	.short	0x0024


	//----- nvinfo : EIATTR_PARAM_CBANK
	.align		4
        /*0088*/ 	.byte	0x04, 0x0a
        /*008a*/ 	.short	(.L_236 - .L_235)
	.align		4
.L_235:
        /*008c*/ 	.word	index@(.nv.constant0.matrixMul)
        /*0090*/ 	.short	0x0380
        /*0092*/ 	.short	0x0024


	//----- nvinfo : EIATTR_SW_WAR
	.align		4
.L_236:
        /*0094*/ 	.byte	0x04, 0x36
        /*0096*/ 	.short	(.L_238 - .L_237)
.L_237:
        /*0098*/ 	.word	0x00000008
.L_238:


//--------------------- .nv.info.computeIntensive --------------------------
	.section	.nv.info.computeIntensive,"",@"SHT_CUDA_INFO"
	.sectionflags	@""
	.align	4


	//----- nvinfo : EIATTR_CUDA_API_VERSION
	.align		4
        /*0000*/ 	.byte	0x04, 0x37
        /*0002*/ 	.short	(.L_240 - .L_239)
.L_239:
        /*0004*/ 	.word	0x00000082


	//----- nvinfo : EIATTR_KPARAM_INFO
	.align		4
.L_240:
        /*0008*/ 	.byte	0x04, 0x17
        /*000a*/ 	.short	(.L_242 - .L_241)
.L_241:
        /*000c*/ 	.word	0x00000000
        /*0010*/ 	.short	0x0002
        /*0012*/ 	.short	0x000c
        /*0014*/ 	.byte	0x00, 0xf0, 0x11, 0x00


	//----- nvinfo : EIATTR_KPARAM_INFO
	.align		4
.L_242:
        /*0018*/ 	.byte	0x04, 0x17
        /*001a*/ 	.short	(.L_244 - .L_243)
.L_243:
        /*001c*/ 	.word	0x00000000
        /*0020*/ 	.short	0x0001
        /*0022*/ 	.short	0x0008
        /*0024*/ 	.byte	0x00, 0xf0, 0x11, 0x00


	//----- nvinfo : EIATTR_KPARAM_INFO
	.align		4
.L_244:
        /*0028*/ 	.byte	0x04, 0x17
        /*002a*/ 	.short	(.L_246 - .L_245)
.L_245:
        /*002c*/ 	.word	0x00000000
        /*0030*/ 	.short	0x0000
        /*0032*/ 	.short	0x0000
        /*0034*/ 	.byte	0x00, 0xf5, 0x21, 0x00


	//----- nvinfo : EIATTR_SPARSE_MMA_MASK
	.align		4
.L_246:
        /*0038*/ 	.byte	0x03, 0x50
        /*003a*/ 	.short	0x0000


	//----- nvinfo : EIATTR_MAXREG_COUNT
	.align		4
        /*003c*/ 	.byte	0x03, 0x1b
        /*003e*/ 	.short	0x00ff


	//----- nvinfo : EIATTR_MERCURY_ISA_VERSION
	.align		4
        /*0040*/ 	.byte	0x03, 0x5f
        /*0042*/ 	.short	0x0101


	//----- nvinfo : EIATTR_VRC_CTA_INIT_COUNT
	.align		4
        /*0044*/ 	.byte	0x02, 0x4a
	.zero		1
	.zero		1


	//----- nvinfo : EIATTR_EXIT_INSTR_OFFSETS
	.align		4
        /*0048*/ 	.byte	0x04, 0x1c
        /*004a*/ 	.short	(.L_248 - .L_247)


	//   ....[0]....
.L_247:
        /*004c*/ 	.word	0x00000080


	//   ....[1]....
        /*0050*/ 	.word	0x00000d50


	//----- nvinfo : EIATTR_CRS_STACK_SIZE
	.align		4
.L_248:
        /*0054*/ 	.byte	0x04, 0x1e
        /*0056*/ 	.short	(.L_250 - .L_249)
.L_249:
        /*0058*/ 	.word	0x00000000


	//----- nvinfo : EIATTR_CBANK_PARAM_SIZE
	.align		4
.L_250:
        /*005c*/ 	.byte	0x03, 0x19
        /*005e*/ 	.short	0x0010


	//----- nvinfo : EIATTR_PARAM_CBANK
	.align		4
        /*0060*/ 	.byte	0x04, 0x0a
        /*0062*/ 	.short	(.L_252 - .L_251)
	.align		4
.L_251:
        /*0064*/ 	.word	index@(.nv.constant0.computeIntensive)
        /*0068*/ 	.short	0x0380
        /*006a*/ 	.short	0x0010


	//----- nvinfo : EIATTR_SW_WAR
	.align		4
.L_252:
        /*006c*/ 	.byte	0x04, 0x36
        /*006e*/ 	.short	(.L_254 - .L_253)
.L_253:
        /*0070*/ 	.word	0x00000008
.L_254:


//--------------------- .nv.info.memoryBandwidthTest --------------------------
	.section	.nv.info.memoryBandwidthTest,"",@"SHT_CUDA_INFO"
	.sectionflags	@""
	.align	4


	//----- nvinfo : EIATTR_CUDA_API_VERSION
	.align		4
        /*0000*/ 	.byte	0x04, 0x37
        /*0002*/ 	.short	(.L_256 - .L_255)
.L_255:
        /*0004*/ 	.word	0x00000082


	//----- nvinfo : EIATTR_KPARAM_INFO
	.align		4
.L_256:
        /*0008*/ 	.byte	0x04, 0x17
        /*000a*/ 	.short	(.L_258 - .L_257)
.L_257:
        /*000c*/ 	.word	0x00000000
        /*0010*/ 	.short	0x0003
        /*0012*/ 	.short	0x0014
        /*0014*/ 	.byte	0x00, 0xf0, 0x11, 0x00


	//----- nvinfo : EIATTR_KPARAM_INFO
	.align		4
.L_258:
        /*0018*/ 	.byte	0x04, 0x17
        /*001a*/ 	.short	(.L_260 - .L_259)
.L_259:
        /*001c*/ 	.word	0x00000000
        /*0020*/ 	.short	0x0002
        /*0022*/ 	.short	0x0010
        /*0024*/ 	.byte	0x00, 0xf0, 0x11, 0x00


	//----- nvinfo : EIATTR_KPARAM_INFO
	.align		4
.L_260:
        /*0028*/ 	.byte	0x04, 0x17
        /*002a*/ 	.short	(.L_262 - .L_261)
.L_261:
        /*002c*/ 	.word	0x00000000
        /*0030*/ 	.short	0x0001
        /*0032*/ 	.short	0x0008
        /*0034*/ 	.byte	0x00, 0xf5, 0x21, 0x00


	//----- nvinfo : EIATTR_KPARAM_INFO
	.align		4
.L_262:
        /*0038*/ 	.byte	0x04, 0x17
        /*003a*/ 	.short	(.L_264 - .L_263)
.L_263:
        /*003c*/ 	.word	0x00000000
        /*0040*/ 	.short	0x0000
        /*0042*/ 	.short	0x0000
        /*0044*/ 	.byte	0x00, 0xf5, 0x21, 0x00


	//----- nvinfo : EIATTR_SPARSE_MMA_MASK
	.align		4
.L_264:
        /*0048*/ 	.byte	0x03, 0x50
        /*004a*/ 	.short	0x0000


	//----- nvinfo : EIATTR_MAXREG_COUNT
	.align		4
        /*004c*/ 	.byte	0x03, 0x1b
        /*004e*/ 	.short	0x00ff


	//----- nvinfo : EIATTR_MERCURY_ISA_VERSION
	.align		4
        /*0050*/ 	.byte	0x03, 0x5f
        /*0052*/ 	.short	0x0101


	//----- nvinfo : EIATTR_VRC_CTA_INIT_COUNT
	.align		4
        /*0054*/ 	.byte	0x02, 0x4a
	.zero		1
	.zero		1


	//----- nvinfo : EIATTR_EXIT_INSTR_OFFSETS
	.align		4
        /*0058*/ 	.byte	0x04, 0x1c
        /*005a*/ 	.short	(.L_266 - .L_265)


	//   ....[0]....
.L_265:
        /*005c*/ 	.word	0x00000070


	//   ....[1]....
        /*0060*/ 	.word	0x000002a0


	//----- nvinfo : EIATTR_CBANK_PARAM_SIZE
	.align		4
.L_266:
        /*0064*/ 	.byte	0x03, 0x19
        /*0066*/ 	.short	0x0018


	//----- nvinfo : EIATTR_PARAM_CBANK
	.align		4
        /*0068*/ 	.byte	0x04, 0x0a
        /*006a*/ 	.short	(.L_268 - .L_267)
	.align		4
.L_267:
        /*006c*/ 	.word	index@(.nv.constant0.memoryBandwidthTest)
        /*0070*/ 	.short	0x0380
        /*0072*/ 	.short	0x0018


	//----- nvinfo : EIATTR_SW_WAR
	.align		4
.L_268:
        /*0074*/ 	.byte	0x04, 0x36
        /*0076*/ 	.short	(.L_270 - .L_269)
.L_269:
        /*0078*/ 	.word	0x00000008
.L_270:


//--------------------- .nv.info.vectorAdd        --------------------------
	.section	.nv.info.vectorAdd,"",@"SHT_CUDA_INFO"
	.sectionflags	@""
	.align	4


	//----- nvinfo : EIATTR_CUDA_API_VERSION
	.align		4
        /*0000*/ 	.byte	0x04, 0x37
        /*0002*/ 	.short	(.L_272 - .L_271)
.L_271:
        /*0004*/ 	.word	0x00000082


	//----- nvinfo : EIATTR_KPARAM_INFO
	.align		4
.L_272:
        /*0008*/ 	.byte	0x04, 0x17
        /*000a*/ 	.short	(.L_274 - .L_273)
.L_273:
        /*000c*/ 	.word	0x00000000
        /*0010*/ 	.short	0x0003
        /*0012*/ 	.short	0x0018
        /*0014*/ 	.byte	0x00, 0xf0, 0x11, 0x00


	//----- nvinfo : EIATTR_KPARAM_INFO
	.align		4
.L_274:
        /*0018*/ 	.byte	0x04, 0x17
        /*001a*/ 	.short	(.L_276 - .L_275)
.L_275:
        /*001c*/ 	.word	0x00000000
        /*0020*/ 	.short	0x0002
        /*0022*/ 	.short	0x0010
        /*0024*/ 	.byte	0x00, 0xf5, 0x21, 0x00


	//----- nvinfo : EIATTR_KPARAM_INFO
	.align		4
.L_276:
        /*0028*/ 	.byte	0x04, 0x17
        /*002a*/ 	.short	(.L_278 - .L_277)
.L_277:
        /*002c*/ 	.word	0x00000000
        /*0030*/ 	.short	0x0001
        /*0032*/ 	.short	0x0008
        /*0034*/ 	.byte	0x00, 0xf5, 0x21, 0x00


	//----- nvinfo : EIATTR_KPARAM_INFO
	.align		4
.L_278:
        /*0038*/ 	.byte	0x04, 0x17
        /*003a*/ 	.short	(.L_280 - .L_279)
.L_279:
        /*003c*/ 	.word	0x00000000
        /*0040*/ 	.short	0x0000
        /*0042*/ 	.short	0x0000
        /*0044*/ 	.byte	0x00, 0xf5, 0x21, 0x00


	//----- nvinfo : EIATTR_SPARSE_MMA_MASK
	.align		4
.L_280:
        /*0048*/ 	.byte	0x03, 0x50
        /*004a*/ 	.short	0x0000


	//----- nvinfo : EIATTR_MAXREG_COUNT
	.align		4
        /*004c*/ 	.byte	0x03, 0x1b
        /*004e*/ 	.short	0x00ff


	//----- nvinfo : EIATTR_MERCURY_ISA_VERSION
	.align		4
        /*0050*/ 	.byte	0x03, 0x5f
        /*0052*/ 	.short	0x0101


	//----- nvinfo : EIATTR_VRC_CTA_INIT_COUNT
	.align		4
        /*0054*/ 	.byte	0x02, 0x4a
	.zero		1
	.zero		1


	//----- nvinfo : EIATTR_EXIT_INSTR_OFFSETS
	.align		4
        /*0058*/ 	.byte	0x04, 0x1c
        /*005a*/ 	.short	(.L_282 - .L_281)


	//   ....[0]....
.L_281:
        /*005c*/ 	.word	0x00000070


	//   ....[1]....
        /*0060*/ 	.word	0x00000130


	//----- nvinfo : EIATTR_CBANK_PARAM_SIZE
	.align		4
.L_282:
        /*0064*/ 	.byte	0x03, 0x19
        /*0066*/ 	.short	0x001c


	//----- nvinfo : EIATTR_PARAM_CBANK
	.align		4
        /*0068*/ 	.byte	0x04, 0x0a
        /*006a*/ 	.short	(.L_284 - .L_283)
	.align		4
.L_283:
        /*006c*/ 	.word	index@(.nv.constant0.vectorAdd)
        /*0070*/ 	.short	0x0380
        /*0072*/ 	.short	0x001c


	//----- nvinfo : EIATTR_SW_WAR
	.align		4
.L_284:
        /*0074*/ 	.byte	0x04, 0x36
        /*0076*/ 	.short	(.L_286 - .L_285)
.L_285:
        /*0078*/ 	.word	0x00000008
.L_286:


//--------------------- .nv.callgraph             --------------------------
	.section	.nv.callgraph,"",@"SHT_CUDA_CALLGRAPH"
	.align	4
	.sectionentsize	8
	.align		4
        /*0000*/ 	.word	0x00000000
	.align		4
        /*0004*/ 	.word	0xffffffff
	.align		4
        /*0008*/ 	.word	0x00000000
	.align		4
        /*000c*/ 	.word	0xfffffffe
	.align		4
        /*0010*/ 	.word	0x00000000
	.align		4
        /*0014*/ 	.word	0xfffffffd
	.align		4
        /*0018*/ 	.word	0x00000000
	.align		4
        /*001c*/ 	.word	0xfffffffc


//--------------------- .nv.constant4             --------------------------
	.section	.nv.constant4,"a",@progbits
	.align	8
	.align		8
.nv.constant4:
        /*0000*/ 	.dword	__cudart_i2opi_f


//--------------------- .text.fftButterfly        --------------------------
	.section	.text.fftButterfly,"ax",@progbits
	.align	128
        .global         fftButterfly
        .type           fftButterfly,@function
        .size           fftButterfly,(.L_x_80 - fftButterfly)
        .other          fftButterfly,@"STO_CUDA_ENTRY STV_DEFAULT"
fftButterfly:
.text.fftButterfly:
[----:B------:R-:W0:Y:S01]  /*0000*/  LDC R1, c[0x0][0x37c] ;  /* 0x0000df00ff017b82 */ /* 0x000e220000000800 */
[----:B------:R-:W1:Y:S01]  /*0010*/  S2R R0, SR_CTAID.X ;  /* 0x0000000000007919 */ /* 0x000e620000002500 */
[----:B------:R-:W2:Y:S01]  /*0020*/  LDCU UR6, c[0x0][0x388] ;  /* 0x00007100ff0677ac */ /* 0x000ea20008000800 */
[----:B0-----:R-:W-:Y:S01]  /*0030*/  VIADD R1, R1, 0xffffffe0 ;  /* 0xffffffe001017836 */ /* 0x001fe20000000000 */
[----:B------:R-:W1:Y:S01]  /*0040*/  S2R R3, SR_TID.X ;  /* 0x0000000000037919 */ /* 0x000e620000002100 */
[----:B------:R-:W1:Y:S01]  /*0050*/  LDCU UR5, c[0x0][0x360] ;  /* 0x00006c00ff0577ac */ /* 0x000e620008000800 */
[----:B--2---:R-:W-:-:S04]  /*0060*/  ULEA.HI UR4, UR6, UR6, URZ, 0x1 ;  /* 0x0000000606047291 */ /* 0x004fc8000f8f08ff */
[----:B------:R-:W-:Y:S01]  /*0070*/  USHF.R.S32.HI UR4, URZ, 0x1, UR4 ;  /* 0x00000001ff047899 */ /* 0x000fe20008011404 */
[----:B-1----:R-:W-:-:S05]  /*0080*/  IMAD R0, R0, UR5, R3 ;  /* 0x0000000500007c24 */ /* 0x002fca000f8e0203 */
[----:B------:R-:W-:-:S13]  /*0090*/  ISETP.GE.AND P0, PT, R0, UR4, PT ;  /* 0x0000000400007c0c */ /* 0x000fda000bf06270 */
[----:B------:R-:W-:Y:S05]  /*00a0*/  @P0 EXIT ;  /* 0x000000000000094d */ /* 0x000fea0003800000 */
[----:B------:R-:W0:Y:S01]  /*00b0*/  LDCU UR4, c[0x0][0x38c] ;  /* 0x00007180ff0477ac */ /* 0x000e220008000800 */
[----:B------:R-:W-:Y:S01]  /*00c0*/  IMAD.MOV.U32 R4, RZ, RZ, 0x1 ;  /* 0x00000001ff047424 */ /* 0x000fe200078e00ff */
[----:B------:R-:W-:Y:S02]  /*00d0*/  IABS R8, R0 ;  /* 0x0000000000087213 */ /* 0x000fe40000000000 */
[----:B------:R-:W-:Y:S02]  /*00e0*/  ISETP.GE.AND P2, PT, R0, RZ, PT ;  /* 0x000000ff0000720c */ /* 0x000fe40003f46270 */
[----:B0-----:R-:W-:-:S04]  /*00f0*/  SHF.L.U32 R4, R4, UR4, RZ ;  /* 0x0000000404047c19 */ /* 0x001fc800080006ff */
[-C--:B------:R-:W-:Y:S02]  /*0100*/  IABS R6, R4.reuse ;  /* 0x0000000400067213 */ /* 0x080fe40000000000 */
[----:B------:R-:W-:Y:S02]  /*0110*/  IABS R9, R4 ;  /* 0x0000000400097213 */ /* 0x000fe40000000000 */
[----:B------:R-:W0:Y:S08]  /*0120*/  I2F.RP R5, R6 ;  /* 0x0000000600057306 */ /* 0x000e300000209400 */
[----:B0-----:R-:W0:Y:S02]  /*0130*/  MUFU.RCP R5, R5 ;  /* 0x0000000500057308 */ /* 0x001e240000001000 */
[----:B0-----:R-:W-:-:S02]  /*0140*/  VIADD R2, R5, 0xffffffe ;  /* 0x0ffffffe05027836 */ /* 0x001fc40000000000 */
[----:B------:R-:W-:-:S04]  /*0150*/  IMAD.MOV R5, RZ, RZ, -R9 ;  /* 0x000000ffff057224 */ /* 0x000fc800078e0a09 */
[----:B------:R0:W1:Y:S02]  /*0160*/  F2I.FTZ.U32.TRUNC.NTZ R3, R2 ;  /* 0x0000000200037305 */ /* 0x000064000021f000 */
[----:B0-----:R-:W-:Y:S02]  /*0170*/  IMAD.MOV.U32 R2, RZ, RZ, RZ ;  /* 0x000000ffff027224 */ /* 0x001fe400078e00ff */
[----:B-1----:R-:W-:-:S04]  /*0180*/  IMAD.MOV R7, RZ, RZ, -R3 ;  /* 0x000000ffff077224 */ /* 0x002fc800078e0a03 */
[----:B------:R-:W-:-:S04]  /*0190*/  IMAD R7, R7, R6, RZ ;  /* 0x0000000607077224 */ /* 0x000fc800078e02ff */
[----:B------:R-:W-:-:S06]  /*01a0*/  IMAD.HI.U32 R3, R3, R7, R2 ;  /* 0x0000000703037227 */ /* 0x000fcc00078e0002 */
[----:B------:R-:W-:-:S04]  /*01b0*/  IMAD.HI.U32 R3, R3, R8, RZ ;  /* 0x0000000803037227 */ /* 0x000fc800078e00ff */
[----:B------:R-:W-:-:S05]  /*01c0*/  IMAD R3, R3, R5, R8 ;  /* 0x0000000503037224 */ /* 0x000fca00078e0208 */
[----:B------:R-:W-:-:S13]  /*01d0*/  ISETP.GT.U32.AND P0, PT, R6, R3, PT ;  /* 0x000000030600720c */ /* 0x000fda0003f04070 */
[----:B------:R-:W-:Y:S01]  /*01e0*/  @!P0 IMAD.IADD R3, R3, 0x1, -R6 ;  /* 0x0000000103038824 */ /* 0x000fe200078e0a06 */
[----:B------:R-:W-:-:S04]  /*01f0*/  ISETP.NE.AND P0, PT, R4, RZ, PT ;  /* 0x000000ff0400720c */ /* 0x000fc80003f05270 */
[----:B------:R-:W-:-:S13]  /*0200*/  ISETP.GT.U32.AND P1, PT, R6, R3, PT ;  /* 0x000000030600720c */ /* 0x000fda0003f24070 */
[----:B------:R-:W-:-:S04]  /*0210*/  @!P1 IMAD.IADD R3, R3, 0x1, -R6 ;  /* 0x0000000103039824 */ /* 0x000fc800078e0a06 */
[----:B------:R-:W-:-:S04]  /*0220*/  IMAD.MOV.U32 R6, RZ, RZ, R3 ;  /* 0x000000ffff067224 */ /* 0x000fc800078e0003 */
[----:B------:R-:W-:Y:S01]  /*0230*/  @!P2 IMAD.MOV R6, RZ, RZ, -R6 ;  /* 0x000000ffff06a224 */ /* 0x000fe200078e0a06 */
[----:B------:R-:W-:-:S05]  /*0240*/  @!P0 LOP3.LUT R6, RZ, R4, RZ, 0x33, !PT ;  /* 0x00000004ff068212 */ /* 0x000fca00078e33ff */
[----:B------:R-:W-:-:S04]  /*0250*/  IMAD.IADD R7, R0, 0x1, -R6 ;  /* 0x0000000100077824 */ /* 0x000fc800078e0a06 */
[----:B------:R-:W-:-:S04]  /*0260*/  IMAD R7, R7, 0x2, R6 ;  /* 0x0000000207077824 */ /* 0x000fc800078e0206 */
[----:B------:R-:W-:-:S05]  /*0270*/  IMAD.IADD R5, R4, 0x1, R7 ;  /* 0x0000000104057824 */ /* 0x000fca00078e0207 */
[----:B------:R-:W-:-:S13]  /*0280*/  ISETP.GE.AND P0, PT, R5, UR6, PT ;  /* 0x0000000605007c0c */ /* 0x000fda000bf06270 */
[----:B------:R-:W-:Y:S05]  /*0290*/  @P0 EXIT ;  /* 0x000000000000094d */ /* 0x000fea0003800000 */
[----:B------:R-:W-:Y:S01]  /*02a0*/  UMOV UR5, 0x2 ;  /* 0x0000000200057882 */ /* 0x000fe20000000000 */
[----:B------:R-:W-:Y:S01]  /*02b0*/  IMAD.MOV.U32 R2, RZ, RZ, 0x1 ;  /* 0x00000001ff027424 */ /* 0x000fe200078e00ff */
[----:B------:R-:W-:Y:S01]  /*02c0*/  USHF.L.U32 UR4, UR5, UR4, URZ ;  /* 0x0000000405047299 */ /* 0x000fe200080006ff */
[----:B------:R-:W-:Y:S02]  /*02d0*/  BSSY.RECONVERGENT B0, `(.L_x_0) ;  /* 0x0000017000007945 */ /* 0x000fe40003800200 */
[----:B------:R-:W-:-:S06]  /*02e0*/  UMOV UR5, 0x401921fb ;  /* 0x401921fb00057882 */ /* 0x000fcc0000000000 */
[----:B------:R-:W0:Y:S01]  /*02f0*/  I2F.F64 R8, UR4 ;  /* 0x0000000400087d12 */ /* 0x000e220008201c00 */
[----:B------:R-:W-:-:S07]  /*0300*/  UMOV UR4, 0x54442d18 ;  /* 0x54442d1800047882 */ /* 0x000fce0000000000 */
[----:B0-----:R-:W0:Y:S02]  /*0310*/  MUFU.RCP64H R3, R9 ;  /* 0x0000000900037308 */ /* 0x001e240000001800 */
[----:B0-----:R-:W-:-:S08]  /*0320*/  DFMA R10, -R8, R2, 1 ;  /* 0x3ff00000080a742b */ /* 0x001fd00000000102 */
[----:B------:R-:W-:Y:S02]  /*0330*/  DFMA R12, R10, R10, R10 ;  /* 0x0000000a0a0c722b */ /* 0x000fe4000000000a */
[----:B------:R-:W0:Y:S06]  /*0340*/  I2F.F64 R10, R6 ;  /* 0x00000006000a7312 */ /* 0x000e2c0000201c00 */
[----:B------:R-:W-:-:S08]  /*0350*/  DFMA R12, R2, R12, R2 ;  /* 0x0000000c020c722b */ /* 0x000fd00000000002 */
[----:B------:R-:W-:Y:S02]  /*0360*/  DFMA R2, -R8, R12, 1 ;  /* 0x3ff000000802742b */ /* 0x000fe4000000010c */
[----:B0-----:R-:W-:-:S06]  /*0370*/  DMUL R10, R10, -UR4 ;  /* 0x800000040a0a7c28 */ /* 0x001fcc0008000000 */
[----:B------:R-:W-:-:S04]  /*0380*/  DFMA R2, R12, R2, R12 ;  /* 0x000000020c02722b */ /* 0x000fc8000000000c */
[----:B------:R-:W-:-:S04]  /*0390*/  FSETP.GEU.AND P1, PT, |R11|, 6.5827683646048100446e-37, PT ;  /* 0x036000000b00780b */ /* 0x000fc80003f2e200 */
[----:B------:R-:W-:-:S08]  /*03a0*/  DMUL R12, R10, R2 ;  /* 0x000000020a0c7228 */ /* 0x000fd00000000000 */
[----:B------:R-:W-:-:S08]  /*03b0*/  DFMA R14, -R8, R12, R10 ;  /* 0x0000000c080e722b */ /* 0x000fd0000000010a */
[----:B------:R-:W-:-:S10]  /*03c0*/  DFMA R2, R2, R14, R12 ;  /* 0x0000000e0202722b */ /* 0x000fd4000000000c */
[----:B------:R-:W-:-:S05]  /*03d0*/  FFMA R0, RZ, R9, R3 ;  /* 0x00000009ff007223 */ /* 0x000fca0000000003 */
[----:B------:R-:W-:-:S13]  /*03e0*/  FSETP.GT.AND P0, PT, |R0|, 1.469367938527859385e-39, PT ;  /* 0x001000000000780b */ /* 0x000fda0003f04200 */
[----:B------:R-:W-:Y:S05]  /*03f0*/  @P0 BRA P1, `(.L_x_1) ;  /* 0x0000000000100947 */ /* 0x000fea0000800000 */
[----:B------:R-:W-:-:S07]  /*0400*/  MOV R0, 0x420 ;  /* 0x0000042000007802 */ /* 0x000fce0000000f00 */
[----:B------:R-:W-:Y:S05]  /*0410*/  CALL.REL.NOINC `($__internal_0_$__cuda_sm20_div_rn_f64_full) ;  /* 0x0000000800d47944 */ /* 0x000fea0003c00000 */
[----:B------:R-:W-:Y:S02]  /*0420*/  IMAD.MOV.U32 R2, RZ, RZ, R16 ;  /* 0x000000ffff027224 */ /* 0x000fe400078e0010 */
[----:B------:R-:W-:-:S07]  /*0430*/  IMAD.MOV.U32 R3, RZ, RZ, R17 ;  /* 0x000000ffff037224 */ /* 0x000fce00078e0011 */
.L_x_1:
[----:B------:R-:W-:Y:S05]  /*0440*/  BSYNC.RECONVERGENT B0 ;  /* 0x0000000000007941 */ /* 0x000fea0003800200 */
.L_x_0:
[----:B------:R-:W0:Y:S01]  /*0450*/  F2F.F32.F64 R11, R2 ;  /* 0x00000002000b7310 */ /* 0x000e220000301000 */
[----:B------:R-:W1:Y:S01]  /*0460*/  LDCU.64 UR6, c[0x0][0x358] ;  /* 0x00006b00ff0677ac */ /* 0x000e620008000a00 */
[----:B------:R-:W-:Y:S01]  /*0470*/  BSSY.RECONVERGENT B0, `(.L_x_2) ;  /* 0x0000042000007945 */ /* 0x000fe20003800200 */
[C---:B0-----:R-:W-:Y:S01]  /*0480*/  FMUL R0, R11.reuse, 0.63661974668502807617 ;  /* 0x3f22f9830b007820 */ /* 0x041fe20000400000 */
[----:B------:R-:W-:-:S05]  /*0490*/  FSETP.GE.AND P0, PT, |R11|, 105615, PT ;  /* 0x47ce47800b00780b */ /* 0x000fca0003f06200 */
[----:B------:R-:W0:Y:S02]  /*04a0*/  F2I.NTZ R0, R0 ;  /* 0x0000000000007305 */ /* 0x000e240000203100 */
[----:B0-----:R-:W-:Y:S01]  /*04b0*/  I2FP.F32.S32 R10, R0 ;  /* 0x00000000000a7245 */ /* 0x001fe20000201400 */
[----:B------:R-:W-:-:S04]  /*04c0*/  IMAD.MOV.U32 R12, RZ, RZ, R0 ;  /* 0x000000ffff0c7224 */ /* 0x000fc800078e0000 */
[----:B------:R-:W-:-:S04]  /*04d0*/  FFMA R9, R10, -1.5707962512969970703, R11 ;  /* 0xbfc90fda0a097823 */ /* 0x000fc8000000000b */
[----:B------:R-:W-:-:S04]  /*04e0*/  FFMA R9, R10, -7.5497894158615963534e-08, R9 ;  /* 0xb3a221680a097823 */ /* 0x000fc80000000009 */
[----:B------:R-:W-:-:S04]  /*04f0*/  FFMA R10, R10, -5.3903029534742383927e-15, R9 ;  /* 0xa7c234c50a0a7823 */ /* 0x000fc80000000009 */
[----:B------:R-:W-:Y:S01]  /*0500*/  IMAD.MOV.U32 R4, RZ, RZ, R10 ;  /* 0x000000ffff047224 */ /* 0x000fe200078e000a */
[----:B-1----:R-:W-:Y:S06]  /*0510*/  @!P0 BRA `(.L_x_3) ;  /* 0x0000000000dc8947 */ /* 0x002fec0003800000 */
[----:B------:R-:W-:-:S13]  /*0520*/  FSETP.NEU.AND P0, PT, |R11|, +INF , PT ;  /* 0x7f8000000b00780b */ /* 0x000fda0003f0d200 */
[----:B------:R-:W-:Y:S01]  /*0530*/  @!P0 FMUL R4, RZ, R11 ;  /* 0x0000000bff048220 */ /* 0x000fe20000400000 */
[----:B------:R-:W-:Y:S01]  /*0540*/  @!P0 IMAD.MOV.U32 R0, RZ, RZ, RZ ;  /* 0x000000ffff008224 */ /* 0x000fe200078e00ff */
[----:B------:R-:W-:Y:S06]  /*0550*/  @!P0 BRA `(.L_x_3) ;  /* 0x0000000000cc8947 */ /* 0x000fec0003800000 */
[----:B------:R-:W-:Y:S01]  /*0560*/  IMAD.SHL.U32 R2, R11, 0x100, RZ ;  /* 0x000001000b027824 */ /* 0x000fe200078e00ff */
[----:B------:R-:W0:Y:S01]  /*0570*/  LDCU.64 UR8, c[0x4][URZ] ;  /* 0x01000000ff0877ac */ /* 0x000e220008000a00 */
[----:B------:R-:W-:Y:S02]  /*0580*/  IMAD.MOV.U32 R6, RZ, RZ, RZ ;  /* 0x000000ffff067224 */ /* 0x000fe400078e00ff */
[----:B------:R-:W-:Y:S01]  /*0590*/  IMAD.MOV.U32 R0, RZ, RZ, R1 ;  /* 0x000000ffff007224 */ /* 0x000fe200078e0001 */
[----:B------:R-:W-:Y:S01]  /*05a0*/  LOP3.LUT R15, R2, 0x80000000, RZ, 0xfc, !PT ;  /* 0x80000000020f7812 */ /* 0x000fe200078efcff */
[----:B------:R-:W-:Y:S01]  /*05b0*/  UMOV UR5, URZ ;  /* 0x000000ff00057c82 */ /* 0x000fe20008000000 */
[----:B------:R-:W-:-:S05]  /*05c0*/  UMOV UR4, URZ ;  /* 0x000000ff00047c82 */ /* 0x000fca0008000000 */
.L_x_4:
[----:B0-----:R-:W-:Y:S02]  /*05d0*/  IMAD.U32 R8, RZ, RZ, UR8 ;  /* 0x00000008ff087e24 */ /* 0x001fe4000f8e00ff */
[----:B------:R-:W-:-:S05]  /*05e0*/  IMAD.U32 R9, RZ, RZ, UR9 ;  /* 0x00000009ff097e24 */ /* 0x000fca000f8e00ff */
[----:B------:R-:W2:Y:S01]  /*05f0*/  LDG.E.CONSTANT R2, desc[UR6][R8.64] ;  /* 0x0000000608027981 */ /* 0x000ea2000c1e9900 */
[----:B------:R-:W-:Y:S02]  /*0600*/  UIADD3 UR8, UP0, UPT, UR8, 0x4, URZ ;  /* 0x0000000408087890 */ /* 0x000fe4000ff1e0ff */
[----:B------:R-:W-:Y:S02]  /*0610*/  UIADD3 UR4, UPT, UPT, UR4, 0x1, URZ ;  /* 0x0000000104047890 */ /* 0x000fe4000fffe0ff */
[----:B------:R-:W-:Y:S02]  /*0620*/  UIADD3.X UR9, UPT, UPT, URZ, UR9, URZ, UP0, !UPT ;  /* 0x00000009ff097290 */ /* 0x000fe400087fe4ff */
[----:B------:R-:W-:Y:S01]  /*0630*/  UISETP.NE.AND UP0, UPT, UR4, 0x6, UPT ;  /* 0x000000060400788c */ /* 0x000fe2000bf05270 */
[----:B--2---:R-:W-:-:S03]  /*0640*/  IMAD.WIDE.U32 R2, R2, R15, RZ ;  /* 0x0000000f02027225 */ /* 0x004fc600078e00ff */
[----:B------:R-:W-:-:S04]  /*0650*/  IADD3 R13, P0, PT, R2, R6, RZ ;  /* 0x00000006020d7210 */ /* 0x000fc80007f1e0ff */
[----:B------:R-:W-:Y:S01]  /*0660*/  IADD3.X R6, PT, PT, R3, UR5, RZ, P0, !PT ;  /* 0x0000000503067c10 */ /* 0x000fe200087fe4ff */
[----:B------:R0:W-:Y:S02]  /*0670*/  STL [R0], R13 ;  /* 0x0000000d00007387 */ /* 0x0001e40000100800 */
[----:B0-----:R-:W-:Y:S01]  /*0680*/  VIADD R0, R0, 0x4 ;  /* 0x0000000400007836 */ /* 0x001fe20000000000 */
[----:B------:R-:W-:Y:S06]  /*0690*/  BRA.U UP0, `(.L_x_4) ;  /* 0xfffffffd00cc7547 */ /* 0x000fec000b83ffff */
[----:B------:R-:W-:Y:S01]  /*06a0*/  SHF.R.U32.HI R4, RZ, 0x17, R11 ;  /* 0x00000017ff047819 */ /* 0x000fe2000001160b */
[----:B------:R0:W-:Y:S03]  /*06b0*/  STL [R1+0x18], R6 ;  /* 0x0000180601007387 */ /* 0x0001e60000100800 */
[C---:B------:R-:W-:Y:S02]  /*06c0*/  LOP3.LUT R0, R4.reuse, 0xe0, RZ, 0xc0, !PT ;  /* 0x000000e004007812 */ /* 0x040fe400078ec0ff */
[----:B------:R-:W-:-:S03]  /*06d0*/  LOP3.LUT P0, RZ, R4, 0x1f, RZ, 0xc0, !PT ;  /* 0x0000001f04ff7812 */ /* 0x000fc6000780c0ff */
[----:B------:R-:W-:-:S05]  /*06e0*/  VIADD R0, R0, 0xffffff80 ;  /* 0xffffff8000007836 */ /* 0x000fca0000000000 */
[----:B------:R-:W-:-:S05]  /*06f0*/  SHF.R.U32.HI R0, RZ, 0x5, R0 ;  /* 0x00000005ff007819 */ /* 0x000fca0000011600 */
[----:B------:R-:W-:-:S05]  /*0700*/  IMAD R13, R0, -0x4, R1 ;  /* 0xfffffffc000d7824 */ /* 0x000fca00078e0201 */
[----:B------:R-:W2:Y:S04]  /*0710*/  LDL R0, [R13+0x18] ;  /* 0x000018000d007983 */ /* 0x000ea80000100800 */
[----:B------:R-:W2:Y:S04]  /*0720*/  LDL R3, [R13+0x14] ;  /* 0x000014000d037983 */ /* 0x000ea80000100800 */
[----:B------:R-:W3:Y:S01]  /*0730*/  @P0 LDL R2, [R13+0x10] ;  /* 0x000010000d020983 */ /* 0x000ee20000100800 */
[----:B------:R-:W-:Y:S01]  /*0740*/  LOP3.LUT R4, R4, 0x1f, RZ, 0xc0, !PT ;  /* 0x0000001f04047812 */ /* 0x000fe200078ec0ff */
[----:B------:R-:W-:Y:S01]  /*0750*/  UMOV UR4, 0x54442d19 ;  /* 0x54442d1900047882 */ /* 0x000fe20000000000 */
[----:B------:R-:W-:-:S02]  /*0760*/  UMOV UR5, 0x3bf921fb ;  /* 0x3bf921fb00057882 */ /* 0x000fc40000000000 */
[-C--:B--2---:R-:W-:Y:S02]  /*0770*/  @P0 SHF.L.W.U32.HI R0, R3, R4.reuse, R0 ;  /* 0x0000000403000219 */ /* 0x084fe40000010e00 */
[----:B---3--:R-:W-:Y:S02]  /*0780*/  @P0 SHF.L.W.U32.HI R3, R2, R4, R3 ;  /* 0x0000000402030219 */ /* 0x008fe40000010e03 */
[----:B------:R-:W-:Y:S02]  /*0790*/  ISETP.GE.AND P0, PT, R11, RZ, PT ;  /* 0x000000ff0b00720c */ /* 0x000fe40003f06270 */
[C---:B------:R-:W-:Y:S01]  /*07a0*/  SHF.L.W.U32.HI R2, R3.reuse, 0x2, R0 ;  /* 0x0000000203027819 */ /* 0x040fe20000010e00 */
[----:B------:R-:W-:-:S03]  /*07b0*/  IMAD.SHL.U32 R3, R3, 0x4, RZ ;  /* 0x0000000403037824 */ /* 0x000fc600078e00ff */
[----:B------:R-:W-:-:S04]  /*07c0*/  SHF.R.S32.HI R4, RZ, 0x1f, R2 ;  /* 0x0000001fff047819 */ /* 0x000fc80000011402 */
[C---:B------:R-:W-:Y:S02]  /*07d0*/  LOP3.LUT R8, R4.reuse, R3, RZ, 0x3c, !PT ;  /* 0x0000000304087212 */ /* 0x040fe400078e3cff */
[----:B------:R-:W-:Y:S02]  /*07e0*/  LOP3.LUT R9, R4, R2, RZ, 0x3c, !PT ;  /* 0x0000000204097212 */ /* 0x000fe400078e3cff */
[----:B------:R-:W-:Y:S02]  /*07f0*/  SHF.R.U32.HI R3, RZ, 0x1e, R0 ;  /* 0x0000001eff037819 */ /* 0x000fe40000011600 */
[C---:B------:R-:W-:Y:S02]  /*0800*/  LOP3.LUT R4, R2.reuse, R11, RZ, 0x3c, !PT ;  /* 0x0000000b02047212 */ /* 0x040fe400078e3cff */
[----:B------:R-:W1:Y:S01]  /*0810*/  I2F.F64.S64 R8, R8 ;  /* 0x0000000800087312 */ /* 0x000e620000301c00 */
[----:B------:R-:W-:Y:S02]  /*0820*/  LEA.HI R0, R2, R3, RZ, 0x1 ;  /* 0x0000000302007211 */ /* 0x000fe400078f08ff */
[----:B------:R-:W-:-:S03]  /*0830*/  ISETP.GE.AND P1, PT, R4, RZ, PT ;  /* 0x000000ff0400720c */ /* 0x000fc60003f26270 */
[----:B------:R-:W-:-:S04]  /*0840*/  IMAD.MOV R2, RZ, RZ, -R0 ;  /* 0x000000ffff027224 */ /* 0x000fc800078e0a00 */
[----:B------:R-:W-:Y:S01]  /*0850*/  @!P0 IMAD.MOV.U32 R0, RZ, RZ, R2 ;  /* 0x000000ffff008224 */ /* 0x000fe200078e0002 */
[----:B-1----:R-:W-:-:S10]  /*0860*/  DMUL R14, R8, UR4 ;  /* 0x00000004080e7c28 */ /* 0x002fd40008000000 */
[----:B------:R-:W1:Y:S02]  /*0870*/  F2F.F32.F64 R14, R14 ;  /* 0x0000000e000e7310 */ /* 0x000e640000301000 */
[----:B01----:R-:W-:-:S07]  /*0880*/  FSEL R4, -R14, R14, !P1 ;  /* 0x0000000e0e047208 */ /* 0x003fce0004800100 */
.L_x_3:
[----:B------:R-:W-:Y:S05]  /*0890*/  BSYNC.RECONVERGENT B0 ;  /* 0x0000000000007941 */ /* 0x000fea0003800200 */
.L_x_2:
[----:B------:R-:W-:Y:S01]  /*08a0*/  LOP3.LUT R6, R0, 0x1, RZ, 0xc0, !PT ;  /* 0x0000000100067812 */ /* 0x000fe200078ec0ff */
[----:B------:R-:W-:Y:S02]  /*08b0*/  IMAD.MOV.U32 R14, RZ, RZ, 0x37cbac00 ;  /* 0x37cbac00ff0e7424 */ /* 0x000fe400078e00ff */
[----:B------:R-:W-:Y:S01]  /*08c0*/  FMUL R3, R4, R4 ;  /* 0x0000000404037220 */ /* 0x000fe20000400000 */
[----:B------:R-:W-:Y:S01]  /*08d0*/  VIADD R0, R0, 0x1 ;  /* 0x0000000100007836 */ /* 0x000fe20000000000 */
[----:B------:R-:W-:Y:S01]  /*08e0*/  ISETP.NE.U32.AND P0, PT, R6, 0x1, PT ;  /* 0x000000010600780c */ /* 0x000fe20003f05070 */
[----:B------:R-:W-:Y:S02]  /*08f0*/  IMAD.MOV.U32 R6, RZ, RZ, 0x3c0885e4 ;  /* 0x3c0885e4ff067424 */ /* 0x000fe400078e00ff */
[----:B------:R-:W-:Y:S01]  /*0900*/  FFMA R2, R3, R14, -0.0013887860113754868507 ;  /* 0xbab607ed03027423 */ /* 0x000fe2000000000e */
[----:B------:R-:W-:Y:S01]  /*0910*/  IMAD.MOV.U32 R9, RZ, RZ, 0x3e2aaaa8 ;  /* 0x3e2aaaa8ff097424 */ /* 0x000fe200078e00ff */
[----:B------:R-:W-:Y:S01]  /*0920*/  LOP3.LUT P1, RZ, R0, 0x2, RZ, 0xc0, !PT ;  /* 0x0000000200ff7812 */ /* 0x000fe2000782c0ff */
[----:B------:R-:W-:Y:S01]  /*0930*/  BSSY.RECONVERGENT B0, `(.L_x_5) ;  /* 0x0000043000007945 */ /* 0x000fe20003800200 */
[----:B------:R-:W-:-:S02]  /*0940*/  FSEL R6, R6, 0.041666727513074874878, !P0 ;  /* 0x3d2aaabb06067808 */ /* 0x000fc40004000000 */
[----:B------:R-:W-:Y:S02]  /*0950*/  FSEL R2, R2, -0.00019574658654164522886, P0 ;  /* 0xb94d415302027808 */ /* 0x000fe40000000000 */
[----:B------:R-:W-:Y:S02]  /*0960*/  FSEL R0, R4, 1, !P0 ;  /* 0x3f80000004007808 */ /* 0x000fe40004000000 */
[----:B------:R-:W-:Y:S01]  /*0970*/  FSEL R9, -R9, -0.4999999701976776123, !P0 ;  /* 0xbeffffff09097808 */ /* 0x000fe20004000100 */
[----:B------:R-:W-:Y:S01]  /*0980*/  FFMA R2, R3, R2, R6 ;  /* 0x0000000203027223 */ /* 0x000fe20000000006 */
[----:B------:R-:W-:Y:S01]  /*0990*/  FSETP.GE.AND P0, PT, |R11|, 105615, PT ;  /* 0x47ce47800b00780b */ /* 0x000fe20003f06200 */
[C---:B------:R-:W-:Y:S02]  /*09a0*/  FFMA R13, R3.reuse, R0, RZ ;  /* 0x00000000030d7223 */ /* 0x040fe400000000ff */
[----:B------:R-:W-:-:S04]  /*09b0*/  FFMA R2, R3, R2, R9 ;  /* 0x0000000203027223 */ /* 0x000fc80000000009 */
[----:B------:R-:W-:-:S04]  /*09c0*/  FFMA R13, R13, R2, R0 ;  /* 0x000000020d0d7223 */ /* 0x000fc80000000000 */
[----:B------:R-:W-:Y:S02]  /*09d0*/  @P1 FADD R13, RZ, -R13 ;  /* 0x8000000dff0d1221 */ /* 0x000fe40000000000 */
[----:B------:R-:W-:Y:S05]  /*09e0*/  @!P0 BRA `(.L_x_6) ;  /* 0x0000000000dc8947 */ /* 0x000fea0003800000 */
        /* <DEDUP_REMOVED lines=11> */
.L_x_7:
        /* <DEDUP_REMOVED lines=25> */
[----:B------:R-:W-:Y:S01]  /*0c30*/  UMOV UR5, 0x3bf921fb ;  /* 0x3bf921fb00057882 */ /* 0x000fe20000000000 */
[----:B------:R-:W-:-:S02]  /*0c40*/  ISETP.GE.AND P1, PT, R11, RZ, PT ;  /* 0x000000ff0b00720c */ /* 0x000fc40003f26270 */
[-C--:B--2---:R-:W-:Y:S02]  /*0c50*/  @P0 SHF.L.W.U32.HI R0, R3, R4.reuse, R0 ;  /* 0x0000000403000219 */ /* 0x084fe40000010e00 */
[----:B---3--:R-:W-:-:S04]  /*0c60*/  @P0 SHF.L.W.U32.HI R3, R2, R4, R3 ;  /* 0x0000000402030219 */ /* 0x008fc80000010e03 */
[C---:B------:R-:W-:Y:S01]  /*0c70*/  SHF.L.W.U32.HI R2, R3.reuse, 0x2, R0 ;  /* 0x0000000203027819 */ /* 0x040fe20000010e00 */
[----:B------:R-:W-:-:S03]  /*0c80*/  IMAD.SHL.U32 R3, R3, 0x4, RZ ;  /* 0x0000000403037824 */ /* 0x000fc600078e00ff */
[----:B------:R-:W-:Y:S02]  /*0c90*/  SHF.R.S32.HI R4, RZ, 0x1f, R2 ;  /* 0x0000001fff047819 */ /* 0x000fe40000011402 */
[----:B------:R-:W-:Y:S02]  /*0ca0*/  LOP3.LUT R11, R2, R11, RZ, 0x3c, !PT ;  /* 0x0000000b020b7212 */ /* 0x000fe400078e3cff */
[C---:B------:R-:W-:Y:S02]  /*0cb0*/  LOP3.LUT R8, R4.reuse, R3, RZ, 0x3c, !PT ;  /* 0x0000000304087212 */ /* 0x040fe400078e3cff */
[----:B------:R-:W-:Y:S02]  /*0cc0*/  LOP3.LUT R9, R4, R2, RZ, 0x3c, !PT ;  /* 0x0000000204097212 */ /* 0x000fe400078e3cff */
[----:B------:R-:W-:Y:S02]  /*0cd0*/  SHF.R.U32.HI R3, RZ, 0x1e, R0 ;  /* 0x0000001eff037819 */ /* 0x000fe40000011600 */
[----:B------:R-:W-:-:S02]  /*0ce0*/  ISETP.GE.AND P0, PT, R11, RZ, PT ;  /* 0x000000ff0b00720c */ /* 0x000fc40003f06270 */
[----:B------:R-:W1:Y:S01]  /*0cf0*/  I2F.F64.S64 R8, R8 ;  /* 0x0000000800087312 */ /* 0x000e620000301c00 */
[----:B------:R-:W-:-:S05]  /*0d00*/  LEA.HI R12, R2, R3, RZ, 0x1 ;  /* 0x00000003020c7211 */ /* 0x000fca00078f08ff */
[----:B------:R-:W-:-:S04]  /*0d10*/  IMAD.MOV R0, RZ, RZ, -R12 ;  /* 0x000000ffff007224 */ /* 0x000fc800078e0a0c */
[----:B------:R-:W-:Y:S01]  /*0d20*/  @!P1 IMAD.MOV.U32 R12, RZ, RZ, R0 ;  /* 0x000000ffff0c9224 */ /* 0x000fe200078e0000 */
[----:B-1----:R-:W-:-:S10]  /*0d30*/  DMUL R16, R8, UR4 ;  /* 0x0000000408107c28 */ /* 0x002fd40008000000 */
[----:B------:R-:W1:Y:S02]  /*0d40*/  F2F.F32.F64 R16, R16 ;  /* 0x0000001000107310 */ /* 0x000e640000301000 */
[----:B01----:R-:W-:-:S07]  /*0d50*/  FSEL R10, -R16, R16, !P0 ;  /* 0x00000010100a7208 */ /* 0x003fce0004000100 */
.L_x_6:
[----:B------:R-:W-:Y:S05]  /*0d60*/  BSYNC.RECONVERGENT B0 ;  /* 0x0000000000007941 */ /* 0x000fea0003800200 */
.L_x_5:
[----:B------:R-:W0:Y:S02]  /*0d70*/  LDC.64 R8, c[0x0][0x380] ;  /* 0x0000e000ff087b82 */ /* 0x000e240000000a00 */
[----:B0-----:R-:W-:-:S05]  /*0d80*/  IMAD.WIDE R2, R5, 0x8, R8 ;  /* 0x0000000805027825 */ /* 0x001fca00078e0208 */
[----:B------:R-:W2:Y:S01]  /*0d90*/  LDG.E.64 R4, desc[UR6][R2.64] ;  /* 0x0000000602047981 */ /* 0x000ea2000c1e1b00 */
[----:B------:R-:W-:-:S05]  /*0da0*/  IMAD.WIDE R6, R7, 0x8, R8 ;  /* 0x0000000807067825 */ /* 0x000fca00078e0208 */
[----:B------:R-:W3:Y:S01]  /*0db0*/  LDG.E.64 R8, desc[UR6][R6.64] ;  /* 0x0000000606087981 */ /* 0x000ee2000c1e1b00 */
[----:B------:R-:W-:Y:S01]  /*0dc0*/  LOP3.LUT R0, R12, 0x1, RZ, 0xc0, !PT ;  /* 0x000000010c007812 */ /* 0x000fe200078ec0ff */
[----:B------:R-:W-:Y:S01]  /*0dd0*/  FMUL R11, R10, R10 ;  /* 0x0000000a0a0b7220 */ /* 0x000fe20000400000 */
[----:B------:R-:W-:Y:S01]  /*0de0*/  IMAD.MOV.U32 R15, RZ, RZ, 0x3effffff ;  /* 0x3effffffff0f7424 */ /* 0x000fe200078e00ff */
[----:B------:R-:W-:Y:S02]  /*0df0*/  LOP3.LUT P1, RZ, R12, 0x2, RZ, 0xc0, !PT ;  /* 0x000000020cff7812 */ /* 0x000fe4000782c0ff */
[----:B------:R-:W-:Y:S01]  /*0e00*/  ISETP.NE.U32.AND P0, PT, R0, 0x1, PT ;  /* 0x000000010000780c */ /* 0x000fe20003f05070 */
[----:B------:R-:W-:Y:S01]  /*0e10*/  FFMA R14, R11, R14, -0.0013887860113754868507 ;  /* 0xbab607ed0b0e7423 */ /* 0x000fe2000000000e */
[----:B------:R-:W-:Y:S02]  /*0e20*/  IMAD.MOV.U32 R0, RZ, RZ, 0x3d2aaabb ;  /* 0x3d2aaabbff007424 */ /* 0x000fe400078e00ff */
[----:B------:R-:W-:-:S02]  /*0e30*/  FSEL R15, -R15, -0.16666662693023681641, !P0 ;  /* 0xbe2aaaa80f0f7808 */ /* 0x000fc40004000100 */
[----:B------:R-:W-:Y:S02]  /*0e40*/  FSEL R14, R14, -0.00019574658654164522886, !P0 ;  /* 0xb94d41530e0e7808 */ /* 0x000fe40004000000 */
[----:B------:R-:W-:-:S05]  /*0e50*/  FSEL R0, R0, 0.0083327032625675201416, !P0 ;  /* 0x3c0885e400007808 */ /* 0x000fca0004000000 */
[----:B------:R-:W-:Y:S01]  /*0e60*/  FFMA R14, R11, R14, R0 ;  /* 0x0000000e0b0e7223 */ /* 0x000fe20000000000 */
[----:B------:R-:W-:-:S03]  /*0e70*/  FSEL R0, R10, 1, P0 ;  /* 0x3f8000000a007808 */ /* 0x000fc60000000000 */
[C---:B------:R-:W-:Y:S02]  /*0e80*/  FFMA R14, R11.reuse, R14, R15 ;  /* 0x0000000e0b0e7223 */ /* 0x040fe4000000000f */
[----:B------:R-:W-:-:S04]  /*0e90*/  FFMA R11, R11, R0, RZ ;  /* 0x000000000b0b7223 */ /* 0x000fc800000000ff */
[----:B------:R-:W-:-:S04]  /*0ea0*/  FFMA R0, R11, R14, R0 ;  /* 0x0000000e0b007223 */ /* 0x000fc80000000000 */
[----:B------:R-:W-:-:S04]  /*0eb0*/  @P1 FADD R0, RZ, -R0 ;  /* 0x80000000ff001221 */ /* 0x000fc80000000000 */
[C---:B--2---:R-:W-:Y:S01]  /*0ec0*/  FMUL R10, R0.reuse, R5 ;  /* 0x00000005000a7220 */ /* 0x044fe20000400000 */
[----:B------:R-:W-:-:S03]  /*0ed0*/  FMUL R0, R0, R4 ;  /* 0x0000000400007220 */ /* 0x000fc60000400000 */
[C---:B------:R-:W-:Y:S01]  /*0ee0*/  FFMA R11, R13.reuse, R4, -R10 ;  /* 0x000000040d0b7223 */ /* 0x040fe2000000080a */
[----:B------:R-:W-:-:S03]  /*0ef0*/  FFMA R0, R13, R5, R0 ;  /* 0x000000050d007223 */ /* 0x000fc60000000000 */
[C-C-:B---3--:R-:W-:Y:S01]  /*0f00*/  FADD R4, R11.reuse, R8.reuse ;  /* 0x000000080b047221 */ /* 0x148fe20000000000 */
[C-C-:B------:R-:W-:Y:S01]  /*0f10*/  FADD R5, R0.reuse, R9.reuse ;  /* 0x0000000900057221 */ /* 0x140fe20000000000 */
[----:B------:R-:W-:Y:S01]  /*0f20*/  FADD R8, -R11, R8 ;  /* 0x000000080b087221 */ /* 0x000fe20000000100 */
[----:B------:R-:W-:-:S03]  /*0f30*/  FADD R9, -R0, R9 ;  /* 0x0000000900097221 */ /* 0x000fc60000000100 */
[----:B------:R-:W-:Y:S04]  /*0f40*/  STG.E.64 desc[UR6][R6.64], R4 ;  /* 0x0000000406007986 */ /* 0x000fe8000c101b06 */
[----:B------:R-:W-:Y:S01]  /*0f50*/  STG.E.64 desc[UR6][R2.64], R8 ;  /* 0x0000000802007986 */ /* 0x000fe2000c101b06 */
[----:B------:R-:W-:Y:S05]  /*0f60*/  EXIT ;  /* 0x000000000000794d */ /* 0x000fea0003800000 */
        .weak           $__internal_0_$__cuda_sm20_div_rn_f64_full
        .type           $__internal_0_$__cuda_sm20_div_rn_f64_full,@function
        .size           $__internal_0_$__cuda_sm20_div_rn_f64_full,(.L_x_80 - $__internal_0_$__cuda_sm20_div_rn_f64_full)
$__internal_0_$__cuda_sm20_div_rn_f64_full:
[C---:B------:R-:W-:Y:S01]  /*0f70*/  FSETP.GEU.AND P0, PT, |R9|.reuse, 1.469367938527859385e-39, PT ;  /* 0x001000000900780b */ /* 0x040fe20003f0e200 */
[----:B------:R-:W-:Y:S01]  /*0f80*/  IMAD.MOV.U32 R12, RZ, RZ, 0x1 ;  /* 0x00000001ff0c7424 */ /* 0x000fe200078e00ff */
[----:B------:R-:W-:Y:S01]  /*0f90*/  LOP3.LUT R2, R9, 0x800fffff, RZ, 0xc0, !PT ;  /* 0x800fffff09027812 */ /* 0x000fe200078ec0ff */
[----:B------:R-:W-:Y:S01]  /*0fa0*/  IMAD.MOV.U32 R6, RZ, RZ, 0x1ca00000 ;  /* 0x1ca00000ff067424 */ /* 0x000fe200078e00ff */
[C---:B------:R-:W-:Y:S01]  /*0fb0*/  FSETP.GEU.AND P2, PT, |R11|.reuse, 1.469367938527859385e-39, PT ;  /* 0x001000000b00780b */ /* 0x040fe20003f4e200 */
[----:B------:R-:W-:Y:S01]  /*0fc0*/  BSSY.RECONVERGENT B1, `(.L_x_8) ;  /* 0x0000053000017945 */ /* 0x000fe20003800200 */
[----:B------:R-:W-:Y:S01]  /*0fd0*/  LOP3.LUT R3, R2, 0x3ff00000, RZ, 0xfc, !PT ;  /* 0x3ff0000002037812 */ /* 0x000fe200078efcff */
[----:B------:R-:W-:Y:S01]  /*0fe0*/  IMAD.MOV.U32 R2, RZ, RZ, R8 ;  /* 0x000000ffff027224 */ /* 0x000fe200078e0008 */
[----:B------:R-:W-:-:S05]  /*0ff0*/  LOP3.LUT R4, R11, 0x7ff00000, RZ, 0xc0, !PT ;  /* 0x7ff000000b047812 */ /* 0x000fca00078ec0ff */
[----:B------:R-:W-:-:S04]  /*1000*/  @!P0 DMUL R2, R8, 8.98846567431157953865e+307 ;  /* 0x7fe0000008028828 */ /* 0x000fc80000000000 */
[----:B------:R-:W-:Y:S01]  /*1010*/  @!P2 LOP3.LUT R19, R9, 0x7ff00000, RZ, 0xc0, !PT ;  /* 0x7ff000000913a812 */ /* 0x000fe200078ec0ff */
[----:B------:R-:W-:Y:S01]  /*1020*/  @!P2 IMAD.MOV.U32 R18, RZ, RZ, RZ ;  /* 0x000000ffff12a224 */ /* 0x000fe200078e00ff */
[----:B------:R-:W0:Y:S02]  /*1030*/  MUFU.RCP64H R13, R3 ;  /* 0x00000003000d7308 */ /* 0x000e240000001800 */
[----:B------:R-:W-:-:S04]  /*1040*/  @!P2 ISETP.GE.U32.AND P3, PT, R4, R19, PT ;  /* 0x000000130400a20c */ /* 0x000fc80003f66070 */
[----:B------:R-:W-:-:S04]  /*1050*/  @!P2 SEL R19, R6, 0x63400000, !P3 ;  /* 0x634000000613a807 */ /* 0x000fc80005800000 */
[----:B------:R-:W-:-:S04]  /*1060*/  @!P2 LOP3.LUT R19, R19, 0x80000000, R11, 0xf8, !PT ;  /* 0x800000001313a812 */ /* 0x000fc800078ef80b */
[----:B------:R-:W-:Y:S01]  /*1070*/  @!P2 LOP3.LUT R19, R19, 0x100000, RZ, 0xfc, !PT ;  /* 0x001000001313a812 */ /* 0x000fe200078efcff */
[----:B0-----:R-:W-:-:S08]  /*1080*/  DFMA R14, R12, -R2, 1 ;  /* 0x3ff000000c0e742b */ /* 0x001fd00000000802 */
[----:B------:R-:W-:Y:S01]  /*1090*/  DFMA R16, R14, R14, R14 ;  /* 0x0000000e0e10722b */ /* 0x000fe2000000000e */
[----:B------:R-:W-:-:S04]  /*10a0*/  LOP3.LUT R15, R9, 0x7ff00000, RZ, 0xc0, !PT ;  /* 0x7ff00000090f7812 */ /* 0x000fc800078ec0ff */
[----:B------:R-:W-:-:S03]  /*10b0*/  ISETP.GE.U32.AND P1, PT, R4, R15, PT ;  /* 0x0000000f0400720c */ /* 0x000fc60003f26070 */
[----:B------:R-:W-:Y:S01]  /*10c0*/  DFMA R16, R12, R16, R12 ;  /* 0x000000100c10722b */ /* 0x000fe2000000000c */
[----:B------:R-:W-:Y:S01]  /*10d0*/  SEL R13, R6, 0x63400000, !P1 ;  /* 0x63400000060d7807 */ /* 0x000fe20004800000 */
[----:B------:R-:W-:-:S03]  /*10e0*/  IMAD.MOV.U32 R12, RZ, RZ, R10 ;  /* 0x000000ffff0c7224 */ /* 0x000fc600078e000a */
[----:B------:R-:W-:-:S03]  /*10f0*/  LOP3.LUT R13, R13, 0x800fffff, R11, 0xf8, !PT ;  /* 0x800fffff0d0d7812 */ /* 0x000fc600078ef80b */
[----:B------:R-:W-:-:S03]  /*1100*/  DFMA R20, R16, -R2, 1 ;  /* 0x3ff000001014742b */ /* 0x000fc60000000802 */
[----:B------:R-:W-:-:S05]  /*1110*/  @!P2 DFMA R12, R12, 2, -R18 ;  /* 0x400000000c0ca82b */ /* 0x000fca0000000812 */
[----:B------:R-:W-:Y:S01]  /*1120*/  DFMA R16, R16, R20, R16 ;  /* 0x000000141010722b */ /* 0x000fe20000000010 */
[----:B------:R-:W-:Y:S02]  /*1130*/  IMAD.MOV.U32 R21, RZ, RZ, R4 ;  /* 0x000000ffff157224 */ /* 0x000fe400078e0004 */
[----:B------:R-:W-:Y:S01]  /*1140*/  IMAD.MOV.U32 R20, RZ, RZ, R15 ;  /* 0x000000ffff147224 */ /* 0x000fe200078e000f */
[----:B------:R-:W-:Y:S02]  /*1150*/  @!P0 LOP3.LUT R20, R3, 0x7ff00000, RZ, 0xc0, !PT ;  /* 0x7ff0000003148812 */ /* 0x000fe400078ec0ff */
[----:B------:R-:W-:Y:S02]  /*1160*/  @!P2 LOP3.LUT R21, R13, 0x7ff00000, RZ, 0xc0, !PT ;  /* 0x7ff000000d15a812 */ /* 0x000fe400078ec0ff */
[----:B------:R-:W-:Y:S01]  /*1170*/  DMUL R18, R16, R12 ;  /* 0x0000000c10127228 */ /* 0x000fe20000000000 */
[----:B------:R-:W-:Y:S02]  /*1180*/  VIADD R23, R20, 0xffffffff ;  /* 0xffffffff14177836 */ /* 0x000fe40000000000 */
[----:B------:R-:W-:-:S05]  /*1190*/  VIADD R22, R21, 0xffffffff ;  /* 0xffffffff15167836 */ /* 0x000fca0000000000 */
[----:B------:R-:W-:Y:S01]  /*11a0*/  DFMA R14, R18, -R2, R12 ;  /* 0x80000002120e722b */ /* 0x000fe2000000000c */
[----:B------:R-:W-:-:S04]  /*11b0*/  ISETP.GT.U32.AND P0, PT, R22, 0x7feffffe, PT ;  /* 0x7feffffe1600780c */ /* 0x000fc80003f04070 */
[----:B------:R-:W-:-:S03]  /*11c0*/  ISETP.GT.U32.OR P0, PT, R23, 0x7feffffe, P0 ;  /* 0x7feffffe1700780c */ /* 0x000fc60000704470 */
[----:B------:R-:W-:-:S10]  /*11d0*/  DFMA R14, R16, R14, R18 ;  /* 0x0000000e100e722b */ /* 0x000fd40000000012 */
[----:B------:R-:W-:Y:S05]  /*11e0*/  @P0 BRA `(.L_x_9) ;  /* 0x00000000006c0947 */ /* 0x000fea0003800000 */
[----:B------:R-:W-:-:S04]  /*11f0*/  LOP3.LUT R11, R9, 0x7ff00000, RZ, 0xc0, !PT ;  /* 0x7ff00000090b7812 */ /* 0x000fc800078ec0ff */
[CC--:B------:R-:W-:Y:S02]  /*1200*/  VIADDMNMX R10, R4.reuse, -R11.reuse, 0xb9600000, !PT ;  /* 0xb9600000040a7446 */ /* 0x0c0fe4000780090b */
[----:B------:R-:W-:Y:S02]  /*1210*/  ISETP.GE.U32.AND P0, PT, R4, R11, PT ;  /* 0x0000000b0400720c */ /* 0x000fe40003f06070 */
[----:B------:R-:W-:Y:S02]  /*1220*/  VIMNMX R10, PT, PT, R10, 0x46a00000, PT ;  /* 0x46a000000a0a7848 */ /* 0x000fe40003fe0100 */
[----:B------:R-:W-:-:S05]  /*1230*/  SEL R11, R6, 0x63400000, !P0 ;  /* 0x63400000060b7807 */ /* 0x000fca0004000000 */
[----:B------:R-:W-:Y:S02]  /*1240*/  IMAD.IADD R4, R10, 0x1, -R11 ;  /* 0x000000010a047824 */ /* 0x000fe400078e0a0b */
[----:B------:R-:W-:Y:S02]  /*1250*/  IMAD.MOV.U32 R10, RZ, RZ, RZ ;  /* 0x000000ffff0a7224 */ /* 0x000fe400078e00ff */
[----:B------:R-:W-:-:S06]  /*1260*/  VIADD R11, R4, 0x7fe00000 ;  /* 0x7fe00000040b7836 */ /* 0x000fcc0000000000 */
[----:B------:R-:W-:-:S10]  /*1270*/  DMUL R16, R14, R10 ;  /* 0x0000000a0e107228 */ /* 0x000fd40000000000 */
[----:B------:R-:W-:-:S13]  /*1280*/  FSETP.GTU.AND P0, PT, |R17|, 1.469367938527859385e-39, PT ;  /* 0x001000001100780b */ /* 0x000fda0003f0c200 */
[----:B------:R-:W-:Y:S05]  /*1290*/  @P0 BRA `(.L_x_10) ;  /* 0x0000000000940947 */ /* 0x000fea0003800000 */
[----:B------:R-:W-:Y:S01]  /*12a0*/  DFMA R2, R14, -R2, R12 ;  /* 0x800000020e02722b */ /* 0x000fe2000000000c */
[----:B------:R-:W-:-:S09]  /*12b0*/  IMAD.MOV.U32 R10, RZ, RZ, RZ ;  /* 0x000000ffff0a7224 */ /* 0x000fd200078e00ff */
[C---:B------:R-:W-:Y:S02]  /*12c0*/  FSETP.NEU.AND P0, PT, R3.reuse, RZ, PT ;  /* 0x000000ff0300720b */ /* 0x040fe40003f0d000 */
[----:B------:R-:W-:-:S04]  /*12d0*/  LOP3.LUT R9, R3, 0x80000000, R9, 0x48, !PT ;  /* 0x8000000003097812 */ /* 0x000fc800078e4809 */
[----:B------:R-:W-:-:S07]  /*12e0*/  LOP3.LUT R11, R9, R11, RZ, 0xfc, !PT ;  /* 0x0000000b090b7212 */ /* 0x000fce00078efcff */
[----:B------:R-:W-:Y:S05]  /*12f0*/  @!P0 BRA `(.L_x_10) ;  /* 0x00000000007c8947 */ /* 0x000fea0003800000 */
[----:B------:R-:W-:Y:S01]  /*1300*/  IMAD.MOV R3, RZ, RZ, -R4 ;  /* 0x000000ffff037224 */ /* 0x000fe200078e0a04 */
[----:B------:R-:W-:Y:S01]  /*1310*/  DMUL.RP R10, R14, R10 ;  /* 0x0000000a0e0a7228 */ /* 0x000fe20000008000 */
[----:B------:R-:W-:-:S06]  /*1320*/  IMAD.MOV.U32 R2, RZ, RZ, RZ ;  /* 0x000000ffff027224 */ /* 0x000fcc00078e00ff */
[----:B------:R-:W-:-:S03]  /*1330*/  DFMA R2, R16, -R2, R14 ;  /* 0x800000021002722b */ /* 0x000fc6000000000e */
[----:B------:R-:W-:-:S03]  /*1340*/  LOP3.LUT R9, R11, R9, RZ, 0x3c, !PT ;  /* 0x000000090b097212 */ /* 0x000fc600078e3cff */
[----:B------:R-:W-:-:S04]  /*1350*/  IADD3 R2, PT, PT, -R4, -0x43300000, RZ ;  /* 0xbcd0000004027810 */ /* 0x000fc80007ffe1ff */
[----:B------:R-:W-:-:S04]  /*1360*/  FSETP.NEU.AND P0, PT, |R3|, R2, PT ;  /* 0x000000020300720b */ /* 0x000fc80003f0d200 */
[----:B------:R-:W-:Y:S02]  /*1370*/  FSEL R16, R10, R16, !P0 ;  /* 0x000000100a107208 */ /* 0x000fe40004000000 */
[----:B------:R-:W-:Y:S01]  /*1380*/  FSEL R17, R9, R17, !P0 ;  /* 0x0000001109117208 */ /* 0x000fe20004000000 */
[----:B------:R-:W-:Y:S06]  /*1390*/  BRA `(.L_x_10) ;  /* 0x0000000000547947 */ /* 0x000fec0003800000 */
.L_x_9:
[----:B------:R-:W-:-:S14]  /*13a0*/  DSETP.NAN.AND P0, PT, R10, R10, PT ;  /* 0x0000000a0a00722a */ /* 0x000fdc0003f08000 */
[----:B------:R-:W-:Y:S05]  /*13b0*/  @P0 BRA `(.L_x_11) ;  /* 0x0000000000440947 */ /* 0x000fea0003800000 */
[----:B------:R-:W-:-:S14]  /*13c0*/  DSETP.NAN.AND P0, PT, R8, R8, PT ;  /* 0x000000080800722a */ /* 0x000fdc0003f08000 */
[----:B------:R-:W-:Y:S05]  /*13d0*/  @P0 BRA `(.L_x_12) ;  /* 0x0000000000300947 */ /* 0x000fea0003800000 */
[----:B------:R-:W-:Y:S01]  /*13e0*/  ISETP.NE.AND P0, PT, R21, R20, PT ;  /* 0x000000141500720c */ /* 0x000fe20003f05270 */
[----:B------:R-:W-:Y:S02]  /*13f0*/  IMAD.MOV.U32 R16, RZ, RZ, 0x0 ;  /* 0x00000000ff107424 */ /* 0x000fe400078e00ff */
[----:B------:R-:W-:-:S10]  /*1400*/  IMAD.MOV.U32 R17, RZ, RZ, -0x80000 ;  /* 0xfff80000ff117424 */ /* 0x000fd400078e00ff */
[----:B------:R-:W-:Y:S05]  /*1410*/  @!P0 BRA `(.L_x_10) ;  /* 0x0000000000348947 */ /* 0x000fea0003800000 */
[----:B------:R-:W-:Y:S02]  /*1420*/  ISETP.NE.AND P0, PT, R21, 0x7ff00000, PT ;  /* 0x7ff000001500780c */ /* 0x000fe40003f05270 */
[----:B------:R-:W-:Y:S02]  /*1430*/  LOP3.LUT R17, R11, 0x80000000, R9, 0x48, !PT ;  /* 0x800000000b117812 */ /* 0x000fe400078e4809 */
[----:B------:R-:W-:-:S13]  /*1440*/  ISETP.EQ.OR P0, PT, R20, RZ, !P0 ;  /* 0x000000ff1400720c */ /* 0x000fda0004702670 */
[----:B------:R-:W-:Y:S01]  /*1450*/  @P0 LOP3.LUT R2, R17, 0x7ff00000, RZ, 0xfc, !PT ;  /* 0x7ff0000011020812 */ /* 0x000fe200078efcff */
[----:B------:R-:W-:Y:S02]  /*1460*/  @!P0 IMAD.MOV.U32 R16, RZ, RZ, RZ ;  /* 0x000000ffff108224 */ /* 0x000fe400078e00ff */
[----:B------:R-:W-:Y:S02]  /*1470*/  @P0 IMAD.MOV.U32 R16, RZ, RZ, RZ ;  /* 0x000000ffff100224 */ /* 0x000fe400078e00ff */
[----:B------:R-:W-:Y:S01]  /*1480*/  @P0 IMAD.MOV.U32 R17, RZ, RZ, R2 ;  /* 0x000000ffff110224 */ /* 0x000fe200078e0002 */
[----:B------:R-:W-:Y:S06]  /*1490*/  BRA `(.L_x_10) ;  /* 0x0000000000147947 */ /* 0x000fec0003800000 */
.L_x_12:
[----:B------:R-:W-:Y:S01]  /*14a0*/  LOP3.LUT R17, R9, 0x80000, RZ, 0xfc, !PT ;  /* 0x0008000009117812 */ /* 0x000fe200078efcff */
[----:B------:R-:W-:Y:S01]  /*14b0*/  IMAD.MOV.U32 R16, RZ, RZ, R8 ;  /* 0x000000ffff107224 */ /* 0x000fe200078e0008 */
[----:B------:R-:W-:Y:S06]  /*14c0*/  BRA `(.L_x_10) ;  /* 0x0000000000087947 */ /* 0x000fec0003800000 */
.L_x_11:
[----:B------:R-:W-:Y:S01]  /*14d0*/  LOP3.LUT R17, R11, 0x80000, RZ, 0xfc, !PT ;  /* 0x000800000b117812 */ /* 0x000fe200078efcff */
[----:B------:R-:W-:-:S07]  /*14e0*/  IMAD.MOV.U32 R16, RZ, RZ, R10 ;  /* 0x000000ffff107224 */ /* 0x000fce00078e000a */
.L_x_10:
[----:B------:R-:W-:Y:S05]  /*14f0*/  BSYNC.RECONVERGENT B1 ;  /* 0x0000000000017941 */ /* 0x000fea0003800200 */
.L_x_8:
[----:B------:R-:W-:Y:S02]  /*1500*/  IMAD.MOV.U32 R2, RZ, RZ, R0 ;  /* 0x000000ffff027224 */ /* 0x000fe400078e0000 */
[----:B------:R-:W-:-:S04]  /*1510*/  IMAD.MOV.U32 R3, RZ, RZ, 0x0 ;  /* 0x00000000ff037424 */ /* 0x000fc800078e00ff */
[----:B------:R-:W-:Y:S05]  /*1520*/  RET.REL.NODEC R2 `(fftButterfly) ;  /* 0xffffffe802b47950 */ /* 0x000fea0003c3ffff */
.L_x_13:
[----:B------:R-:W-:-:S00]  /*1530*/  BRA `(.L_x_13) ;  /* 0xfffffffc00fc7947 */ /* 0x000fc0000383ffff */
[----:B------:R-:W-:-:S00]  /*1540*/  NOP ;  /* 0x0000000000007918 */ /* 0x000fc00000000000 */
        /* <DEDUP_REMOVED lines=11> */
.L_x_80:


//--------------------- .text.tensorOperation     --------------------------
	.section	.text.tensorOperation,"ax",@progbits
	.align	128
        .global         tensorOperation
        .type           tensorOperation,@function
        .size           tensorOperation,(.L_x_84 - tensorOperation)
        .other          tensorOperation,@"STO_CUDA_ENTRY STV_DEFAULT"
tensorOperation:
.text.tensorOperation:
[----:B------:R-:W-:Y:S01]  /*0000*/  LDC R1, c[0x0][0x37c] ;  /* 0x0000df00ff017b82 */ /* 0x000fe20000000800 */
[----:B------:R-:W0:Y:S07]  /*0010*/  S2R R3, SR_TID.Y ;  /* 0x0000000000037919 */ /* 0x000e2e0000002200 */
[----:B------:R-:W0:Y:S01]  /*0020*/  S2UR UR4, SR_CTAID.Y ;  /* 0x00000000000479c3 */ /* 0x000e220000002600 */
[----:B------:R-:W1:Y:S07]  /*0030*/  LDCU UR5, c[0x0][0x3a8] ;  /* 0x00007500ff0577ac */ /* 0x000e6e0008000800 */
[----:B------:R-:W0:Y:S08]  /*0040*/  LDC R2, c[0x0][0x364] ;  /* 0x0000d900ff027b82 */ /* 0x000e300000000800 */
[----:B------:R-:W2:Y:S08]  /*0050*/  S2UR UR11, SR_CTAID.X ;  /* 0x00000000000b79c3 */ /* 0x000eb00000002500 */
[----:B------:R-:W2:Y:S01]  /*0060*/  LDC R0, c[0x0][0x3a0] ;  /* 0x0000e800ff007b82 */ /* 0x000ea20000000800 */
[----:B0-----:R-:W-:-:S05]  /*0070*/  IMAD R2, R2, UR4, R3 ;  /* 0x0000000402027c24 */ /* 0x001fca000f8e0203 */
[----:B-1----:R-:W-:-:S04]  /*0080*/  ISETP.GE.AND P0, PT, R2, UR5, PT ;  /* 0x0000000502007c0c */ /* 0x002fc8000bf06270 */
[----:B--2---:R-:W-:-:S13]  /*0090*/  ISETP.LE.OR P0, PT, R0, UR11, P0 ;  /* 0x0000000b00007c0c */ /* 0x004fda0008703670 */
[----:B------:R-:W-:Y:S05]  /*00a0*/  @P0 EXIT ;  /* 0x000000000000094d */ /* 0x000fea0003800000 */
[----:B------:R-:W0:Y:S01]  /*00b0*/  LDCU UR4, c[0x0][0x3a4] ;  /* 0x00007480ff0477ac */ /* 0x000e220008000800 */
[----:B------:R-:W1:Y:S01]  /*00c0*/  S2R R12, SR_TID.X ;  /* 0x00000000000c7919 */ /* 0x000e620000002100 */
[----:B------:R-:W-:Y:S01]  /*00d0*/  HFMA2 R0, -RZ, RZ, 0, 0 ;  /* 0x00000000ff007431 */ /* 0x000fe200000001ff */
[----:B------:R-:W2:Y:S01]  /*00e0*/  LDCU.64 UR12, c[0x0][0x358] ;  /* 0x00006b00ff0c77ac */ /* 0x000ea20008000a00 */
[----:B0-----:R-:W-:-:S09]  /*00f0*/  UISETP.GE.AND UP0, UPT, UR4, 0x1, UPT ;  /* 0x000000010400788c */ /* 0x001fd2000bf06270 */
[----:B--2---:R-:W-:Y:S05]  /*0100*/  BRA.U !UP0, `(.L_x_14) ;  /* 0x0000000108d07547 */ /* 0x004fea000b800000 */
[----:B------:R-:W0:Y:S01]  /*0110*/  S2UR UR8, SR_CgaCtaId ;  /* 0x00000000000879c3 */ /* 0x000e220000008800 */
[----:B------:R-:W-:Y:S01]  /*0120*/  UMOV UR5, 0x400 ;  /* 0x0000040000057882 */ /* 0x000fe20000000000 */
[----:B------:R-:W-:Y:S01]  /*0130*/  UIADD3 UR4, UPT, UPT, UR4, 0xff, URZ ;  /* 0x000000ff04047890 */ /* 0x000fe2000fffe0ff */
[----:B------:R-:W-:Y:S01]  /*0140*/  MOV R0, RZ ;  /* 0x000000ff00007202 */ /* 0x000fe20000000f00 */
[----:B------:R-:W-:Y:S02]  /*0150*/  UIADD3 UR7, UPT, UPT, UR5, 0x400, URZ ;  /* 0x0000040005077890 */ /* 0x000fe4000fffe0ff */
[----:B0-----:R-:W-:Y:S02]  /*0160*/  ULEA UR6, UR8, UR5, 0x18 ;  /* 0x0000000508067291 */ /* 0x001fe4000f8ec0ff */
[----:B------:R-:W-:Y:S02]  /*0170*/  ULEA UR7, UR8, UR7, 0x18 ;  /* 0x0000000708077291 */ /* 0x000fe4000f8ec0ff */
[----:B------:R-:W-:-:S02]  /*0180*/  USHF.R.U32.HI UR5, URZ, 0x8, UR4 ;  /* 0x00000008ff057899 */ /* 0x000fc40008011604 */
[C---:B-1----:R-:W-:Y:S01]  /*0190*/  LEA R3, R12.reuse, UR6, 0x2 ;  /* 0x000000060c037c11 */ /* 0x042fe2000f8e10ff */
[----:B------:R-:W-:Y:S01]  /*01a0*/  UMOV UR4, URZ ;  /* 0x000000ff00047c82 */ /* 0x000fe20008000000 */
[----:B------:R-:W-:-:S08]  /*01b0*/  LEA R8, R12, UR7, 0x2 ;  /* 0x000000070c087c11 */ /* 0x000fd0000f8e10ff */
.L_x_20:
[----:B0-----:R-:W0:Y:S01]  /*01c0*/  LDC R10, c[0x0][0x3a4] ;  /* 0x0000e900ff0a7b82 */ /* 0x001e220000000800 */
[----:B------:R-:W-:Y:S01]  /*01d0*/  USHF.L.U32 UR10, UR4, 0x8, URZ ;  /* 0x00000008040a7899 */ /* 0x000fe200080006ff */
[----:B------:R-:W-:Y:S01]  /*01e0*/  BSSY.RECONVERGENT B0, `(.L_x_15) ;  /* 0x0000012000007945 */ /* 0x000fe20003800200 */
[----:B------:R-:W-:-:S04]  /*01f0*/  UIADD3 UR4, UPT, UPT, UR4, 0x1, URZ ;  /* 0x0000000104047890 */ /* 0x000fc8000fffe0ff */
[----:B------:R-:W-:Y:S01]  /*0200*/  VIADD R11, R12, UR10 ;  /* 0x0000000a0c0b7c36 */ /* 0x000fe20008000000 */
[----:B------:R-:W-:-:S04]  /*0210*/  UISETP.NE.AND UP0, UPT, UR4, UR5, UPT ;  /* 0x000000050400728c */ /* 0x000fc8000bf05270 */
[----:B0-----:R-:W-:-:S13]  /*0220*/  ISETP.GE.AND P0, PT, R11, R10, PT ;  /* 0x0000000a0b00720c */ /* 0x001fda0003f06270 */
[----:B-1----:R-:W-:Y:S05]  /*0230*/  @P0 BRA `(.L_x_16) ;  /* 0x0000000000280947 */ /* 0x002fea0003800000 */
[----:B------:R-:W0:Y:S01]  /*0240*/  LDC.64 R4, c[0x0][0x380] ;  /* 0x0000e000ff047b82 */ /* 0x000e220000000a00 */
[----:B------:R-:W-:-:S07]  /*0250*/  IMAD R9, R10, UR11, R11 ;  /* 0x0000000b0a097c24 */ /* 0x000fce000f8e020b */
[----:B------:R-:W1:Y:S01]  /*0260*/  LDC.64 R6, c[0x0][0x388] ;  /* 0x0000e200ff067b82 */ /* 0x000e620000000a00 */
[----:B0-----:R-:W-:-:S06]  /*0270*/  IMAD.WIDE.U32 R4, R9, 0x4, R4 ;  /* 0x0000000409047825 */ /* 0x001fcc00078e0004 */
[----:B------:R-:W2:Y:S01]  /*0280*/  LDG.E R4, desc[UR12][R4.64] ;  /* 0x0000000c04047981 */ /* 0x000ea2000c1e1900 */
[----:B------:R-:W-:-:S04]  /*0290*/  IMAD R9, R2, R10, R11 ;  /* 0x0000000a02097224 */ /* 0x000fc800078e020b */
[----:B-1----:R-:W-:-:S06]  /*02a0*/  IMAD.WIDE.U32 R6, R9, 0x4, R6 ;  /* 0x0000000409067825 */ /* 0x002fcc00078e0006 */
[----:B------:R0:W5:Y:S04]  /*02b0*/  LDG.E R7, desc[UR12][R6.64] ;  /* 0x0000000c06077981 */ /* 0x000168000c1e1900 */
[----:B--2---:R0:W-:Y:S01]  /*02c0*/  STS [R3], R4 ;  /* 0x0000000403007388 */ /* 0x0041e20000000800 */
[----:B------:R-:W-:Y:S05]  /*02d0*/  BRA `(.L_x_17) ;  /* 0x0000000000087947 */ /* 0x000fea0003800000 */
.L_x_16:
[----:B------:R1:W-:Y:S01]  /*02e0*/  STS [R3], RZ ;  /* 0x000000ff03007388 */ /* 0x0003e20000000800 */
[----:B------:R-:W-:-:S07]  /*02f0*/  MOV R7, RZ ;  /* 0x000000ff00077202 */ /* 0x000fce0000000f00 */
.L_x_17:
[----:B------:R-:W-:Y:S05]  /*0300*/  BSYNC.RECONVERGENT B0 ;  /* 0x0000000000007941 */ /* 0x000fea0003800200 */
.L_x_15:
[----:B------:R-:W-:Y:S01]  /*0310*/  ISETP.LE.AND P0, PT, R10, UR10, PT ;  /* 0x0000000a0a007c0c */ /* 0x000fe2000bf03270 */
[----:B-----5:R2:W-:Y:S01]  /*0320*/  STS [R8], R7 ;  /* 0x0000000708007388 */ /* 0x0205e20000000800 */
[----:B------:R-:W-:Y:S11]  /*0330*/  BAR.SYNC.DEFER_BLOCKING 0x0 ;  /* 0x0000000000007b1d */ /* 0x000ff60000010000 */
[----:B--2---:R-:W-:Y:S05]  /*0340*/  @P0 BRA `(.L_x_18) ;  /* 0x0000000000380947 */ /* 0x004fea0003800000 */
[----:B0-----:R-:W-:Y:S01]  /*0350*/  IMAD.MOV.U32 R6, RZ, RZ, 0x1 ;  /* 0x00000001ff067424 */ /* 0x001fe200078e00ff */
[----:B------:R-:W-:Y:S01]  /*0360*/  UMOV UR8, UR6 ;  /* 0x0000000600087c82 */ /* 0x000fe20008000000 */
[----:B------:R-:W-:-:S05]  /*0370*/  UMOV UR9, UR7 ;  /* 0x0000000700097c82 */ /* 0x000fca0008000000 */
.L_x_19:
[----:B------:R-:W-:Y:S01]  /*0380*/  LDS R5, [UR8] ;  /* 0x00000008ff057984 */ /* 0x000fe20008000800 */
[----:B------:R-:W-:Y:S01]  /*0390*/  UIADD3 UR10, UPT, UPT, UR10, 0x1, URZ ;  /* 0x000000010a0a7890 */ /* 0x000fe2000fffe0ff */
[C---:B------:R-:W-:Y:S01]  /*03a0*/  IADD3 R7, PT, PT, R6.reuse, -0x1, RZ ;  /* 0xffffffff06077810 */ /* 0x040fe20007ffe0ff */
[----:B------:R-:W-:Y:S01]  /*03b0*/  UIADD3 UR8, UPT, UPT, UR8, 0x4, URZ ;  /* 0x0000000408087890 */ /* 0x000fe2000fffe0ff */
[----:B------:R-:W0:Y:S01]  /*03c0*/  LDS R4, [UR9] ;  /* 0x00000009ff047984 */ /* 0x000e220008000800 */
[----:B------:R-:W-:Y:S01]  /*03d0*/  UIADD3 UR9, UPT, UPT, UR9, 0x4, URZ ;  /* 0x0000000409097890 */ /* 0x000fe2000fffe0ff */
[----:B------:R-:W-:Y:S01]  /*03e0*/  ISETP.GE.U32.AND P0, PT, R7, 0xff, PT ;  /* 0x000000ff0700780c */ /* 0x000fe20003f06070 */
[----:B------:R-:W-:Y:S01]  /*03f0*/  VIADD R6, R6, 0x1 ;  /* 0x0000000106067836 */ /* 0x000fe20000000000 */
[----:B------:R-:W-:Y:S01]  /*0400*/  ISETP.GT.AND P1, PT, R10, UR10, PT ;  /* 0x0000000a0a007c0c */ /* 0x000fe2000bf24270 */
[----:B0-----:R-:W-:-:S12]  /*0410*/  FFMA R0, R5, R4, R0 ;  /* 0x0000000405007223 */ /* 0x001fd80000000000 */
[----:B------:R-:W-:Y:S05]  /*0420*/  @!P0 BRA P1, `(.L_x_19) ;  /* 0xfffffffc00d48947 */ /* 0x000fea000083ffff */
.L_x_18:
[----:B------:R-:W-:Y:S06]  /*0430*/  BAR.SYNC.DEFER_BLOCKING 0x0 ;  /* 0x0000000000007b1d */ /* 0x000fec0000010000 */
[----:B------:R-:W-:Y:S05]  /*0440*/  BRA.U UP0, `(.L_x_20) ;  /* 0xfffffffd005c7547 */ /* 0x000fea000b83ffff */
.L_x_14:
[----:B-1----:R-:W-:-:S13]  /*0450*/  ISETP.NE.AND P0, PT, R12, RZ, PT ;  /* 0x000000ff0c00720c */ /* 0x002fda0003f05270 */
[----:B------:R-:W-:Y:S05]  /*0460*/  @P0 EXIT ;  /* 0x000000000000094d */ /* 0x000fea0003800000 */
[----:B0-----:R-:W0:Y:S08]  /*0470*/  LDC.64 R4, c[0x0][0x390] ;  /* 0x0000e400ff047b82 */ /* 0x001e300000000a00 */
[----:B------:R-:W1:Y:S08]  /*0480*/  LDC R3, c[0x0][0x3a8] ;  /* 0x0000ea00ff037b82 */ /* 0x000e700000000800 */
[----:B------:R-:W2:Y:S01]  /*0490*/  LDC.64 R6, c[0x0][0x398] ;  /* 0x0000e600ff067b82 */ /* 0x000ea20000000a00 */
[----:B0-----:R-:W-:-:S06]  /*04a0*/  IMAD.WIDE.U32 R4, R2, 0x4, R4 ;  /* 0x0000000402047825 */ /* 0x001fcc00078e0004 */
[----:B------:R-:W3:Y:S01]  /*04b0*/  LDG.E R5, desc[UR12][R4.64] ;  /* 0x0000000c04057981 */ /* 0x000ee2000c1e1900 */
[----:B-1----:R-:W-:-:S04]  /*04c0*/  IMAD R3, R3, UR11, R2 ;  /* 0x0000000b03037c24 */ /* 0x002fc8000f8e0202 */
[----:B--2---:R-:W-:-:S04]  /*04d0*/  IMAD.WIDE R2, R3, 0x4, R6 ;  /* 0x0000000403027825 */ /* 0x004fc800078e0206 */
[----:B---3--:R-:W-:-:S05]  /*04e0*/  FADD R0, R5, R0 ;  /* 0x0000000005007221 */ /* 0x008fca0000000000 */
[----:B------:R-:W-:-:S05]  /*04f0*/  FMNMX R7, RZ, R0, !PT ;  /* 0x00000000ff077209 */ /* 0x000fca0007800000 */
[----:B------:R-:W-:Y:S01]  /*0500*/  STG.E desc[UR12][R2.64], R7 ;  /* 0x0000000702007986 */ /* 0x000fe2000c10190c */
[----:B------:R-:W-:Y:S05]  /*0510*/  EXIT ;  /* 0x000000000000794d */ /* 0x000fea0003800000 */
.L_x_21:
        /* <DEDUP_REMOVED lines=14> */
.L_x_84:


//--------------------- .text.p2pTransferTest     --------------------------
	.section	.text.p2pTransferTest,"ax",@progbits
	.align	128
        .global         p2pTransferTest
        .type           p2pTransferTest,@function
        .size           p2pTransferTest,(.L_x_85 - p2pTransferTest)
        .other          p2pTransferTest,@"STO_CUDA_ENTRY STV_DEFAULT"
p2pTransferTest:
.text.p2pTransferTest:
[----:B------:R-:W-:Y:S01]  /*0000*/  LDC R1, c[0x0][0x37c] ;  /* 0x0000df00ff017b82 */ /* 0x000fe20000000800 */
[----:B------:R-:W0:Y:S01]  /*0010*/  S2R R7, SR_CTAID.X ;  /* 0x0000000000077919 */ /* 0x000e220000002500 */
[----:B------:R-:W0:Y:S01]  /*0020*/  LDCU UR4, c[0x0][0x360] ;  /* 0x00006c00ff0477ac */ /* 0x000e220008000800 */
[----:B------:R-:W0:Y:S01]  /*0030*/  S2R R0, SR_TID.X ;  /* 0x0000000000007919 */ /* 0x000e220000002100 */
[----:B------:R-:W1:Y:S01]  /*0040*/  LDCU UR5, c[0x0][0x390] ;  /* 0x00007200ff0577ac */ /* 0x000e620008000800 */
[----:B0-----:R-:W-:-:S05]  /*0050*/  IMAD R7, R7, UR4, R0 ;  /* 0x0000000407077c24 */ /* 0x001fca000f8e0200 */
[----:B-1----:R-:W-:-:S13]  /*0060*/  ISETP.GE.AND P0, PT, R7, UR5, PT ;  /* 0x0000000507007c0c */ /* 0x002fda000bf06270 */
[----:B------:R-:W-:Y:S05]  /*0070*/  @P0 EXIT ;  /* 0x000000000000094d */ /* 0x000fea0003800000 */
[----:B------:R-:W0:Y:S01]  /*0080*/  LDC.64 R2, c[0x0][0x380] ;  /* 0x0000e000ff027b82 */ /* 0x000e220000000a00 */
[----:B------:R-:W1:Y:S01]  /*0090*/  LDCU.64 UR4, c[0x0][0x358] ;  /* 0x00006b00ff0477ac */ /* 0x000e620008000a00 */
[----:B------:R-:W2:Y:S06]  /*00a0*/  LDCU UR6, c[0x0][0x394] ;  /* 0x00007280ff0677ac */ /* 0x000eac0008000800 */
[----:B------:R-:W3:Y:S01]  /*00b0*/  LDC.64 R4, c[0x0][0x388] ;  /* 0x0000e200ff047b82 */ /* 0x000ee20000000a00 */
[----:B0-----:R-:W-:-:S06]  /*00c0*/  IMAD.WIDE R2, R7, 0x4, R2 ;  /* 0x0000000407027825 */ /* 0x001fcc00078e0202 */
[----:B-1----:R-:W4:Y:S01]  /*00d0*/  LDG.E R2, desc[UR4][R2.64] ;  /* 0x0000000402027981 */ /* 0x002f22000c1e1900 */
[----:B--2---:R-:W-:Y:S01]  /*00e0*/  I2FP.F32.S32 R9, UR6 ;  /* 0x0000000600097c45 */ /* 0x004fe20008201400 */
[----:B---3--:R-:W-:-:S04]  /*00f0*/  IMAD.WIDE R4, R7, 0x4, R4 ;  /* 0x0000000407047825 */ /* 0x008fc800078e0204 */
[----:B----4-:R-:W-:-:S05]  /*0100*/  FADD R9, R2, R9 ;  /* 0x0000000902097221 */ /* 0x010fca0000000000 */
[----:B------:R-:W-:Y:S01]  /*0110*/  STG.E desc[UR4][R4.64], R9 ;  /* 0x0000000904007986 */ /* 0x000fe2000c101904 */
[----:B------:R-:W-:Y:S05]  /*0120*/  EXIT ;  /* 0x000000000000794d */ /* 0x000fea0003800000 */
.L_x_22:
        /* <DEDUP_REMOVED lines=13> */
.L_x_85:


//--------------------- .text.stressTest          --------------------------
	.section	.text.stressTest,"ax",@progbits
	.align	128
        .global         stressTest
        .type           stressTest,@function
        .size           stressTest,(.L_x_81 - stressTest)
        .other          stressTest,@"STO_CUDA_ENTRY STV_DEFAULT"
stressTest:
.text.stressTest:
[----:B------:R-:W0:Y:S01]  /*0000*/  LDC R1, c[0x0][0x37c] ;  /* 0x0000df00ff017b82 */ /* 0x000e220000000800 */
[----:B------:R-:W1:Y:S01]  /*0010*/  S2R R3, SR_CTAID.X ;  /* 0x0000000000037919 */ /* 0x000e620000002500 */
[----:B------:R-:W1:Y:S01]  /*0020*/  LDCU UR4, c[0x0][0x360] ;  /* 0x00006c00ff0477ac */ /* 0x000e620008000800 */
[----:B0-----:R-:W-:Y:S01]  /*0030*/  VIADD R1, R1, 0xffffffe0 ;  /* 0xffffffe001017836 */ /* 0x001fe20000000000 */
[----:B------:R-:W1:Y:S01]  /*0040*/  S2R R0, SR_TID.X ;  /* 0x0000000000007919 */ /* 0x000e620000002100 */
[----:B------:R-:W0:Y:S01]  /*0050*/  LDCU UR5, c[0x0][0x388] ;  /* 0x00007100ff0577ac */ /* 0x000e220008000800 */
[----:B-1----:R-:W-:-:S05]  /*0060*/  IMAD R3, R3, UR4, R0 ;  /* 0x0000000403037c24 */ /* 0x002fca000f8e0200 */
[----:B0-----:R-:W-:-:S13]  /*0070*/  ISETP.GE.AND P0, PT, R3, UR5, PT ;  /* 0x0000000503007c0c */ /* 0x001fda000bf06270 */
[----:B------:R-:W-:Y:S05]  /*0080*/  @P0 EXIT ;  /* 0x000000000000094d */ /* 0x000fea0003800000 */
[----:B------:R-:W0:Y:S01]  /*0090*/  LDC.64 R6, c[0x0][0x380] ;  /* 0x0000e000ff067b82 */ /* 0x000e220000000a00 */
[----:B------:R-:W1:Y:S01]  /*00a0*/  LDCU.64 UR8, c[0x0][0x358] ;  /* 0x00006b00ff0877ac */ /* 0x000e620008000a00 */
[----:B0-----:R-:W-:-:S05]  /*00b0*/  IMAD.WIDE R6, R3, 0x4, R6 ;  /* 0x0000000403067825 */ /* 0x001fca00078e0206 */
[----:B-1----:R0:W5:Y:S01]  /*00c0*/  LDG.E R5, desc[UR8][R6.64] ;  /* 0x0000000806057981 */ /* 0x002162000c1e1900 */
[----:B------:R-:W-:Y:S01]  /*00d0*/  CS2R R8, SR_CLOCKLO ;  /* 0x0000000000087805 */ /* 0x000fe20000015000 */
[----:B------:R-:W1:Y:S02]  /*00e0*/  LDCU UR6, c[0x0][0x38c] ;  /* 0x00007180ff0677ac */ /* 0x000e640008000800 */
[----:B-1----:R-:W-:Y:S01]  /*00f0*/  UIMAD.WIDE UR6, UR6, 0x3e8, URZ ;  /* 0x000003e8060678a5 */ /* 0x002fe2000f8e02ff */
[----:B------:R-:W-:-:S06]  /*0100*/  CS2R R2, SR_CLOCKLO ;  /* 0x0000000000027805 */ /* 0x000fcc0000015000 */
[----:B------:R-:W-:-:S05]  /*0110*/  IADD3 R0, P0, PT, -R8, R2, RZ ;  /* 0x0000000208007210 */ /* 0x000fca0007f1e1ff */
[----:B------:R-:W-:Y:S01]  /*0120*/  IMAD.X R2, R3, 0x1, ~R9, P0 ;  /* 0x0000000103027824 */ /* 0x000fe200000e0e09 */
[----:B------:R-:W-:-:S04]  /*0130*/  ISETP.GE.U32.AND P0, PT, R0, UR6, PT ;  /* 0x0000000600007c0c */ /* 0x000fc8000bf06070 */
[----:B------:R-:W-:-:S13]  /*0140*/  ISETP.GE.AND.EX P0, PT, R2, UR7, PT, P0 ;  /* 0x0000000702007c0c */ /* 0x000fda000bf06300 */
[----:B0-----:R-:W-:Y:S05]  /*0150*/  @P0 BRA `(.L_x_23) ;  /* 0x0000001000180947 */ /* 0x001fea0003800000 */
.L_x_35:
[C---:B-----5:R-:W-:Y:S01]  /*0160*/  FMUL R0, R5.reuse, 0.63661974668502807617 ;  /* 0x3f22f98305007820 */ /* 0x060fe20000400000 */
[----:B------:R-:W-:Y:S01]  /*0170*/  FSETP.GE.AND P0, PT, |R5|, 105615, PT ;  /* 0x47ce47800500780b */ /* 0x000fe20003f06200 */
[----:B------:R-:W-:Y:S04]  /*0180*/  BSSY.RECONVERGENT B0, `(.L_x_24) ;  /* 0x000003e000007945 */ /* 0x000fe80003800200 */
[----:B------:R-:W0:Y:S02]  /*0190*/  F2I.NTZ R0, R0 ;  /* 0x0000000000007305 */ /* 0x000e240000203100 */
[----:B0-----:R-:W-:-:S05]  /*01a0*/  I2FP.F32.S32 R2, R0 ;  /* 0x0000000000027245 */ /* 0x001fca0000201400 */
[----:B------:R-:W-:-:S04]  /*01b0*/  FFMA R3, R2, -1.5707962512969970703, R5 ;  /* 0xbfc90fda02037823 */ /* 0x000fc80000000005 */
[----:B------:R-:W-:-:S04]  /*01c0*/  FFMA R3, R2, -7.5497894158615963534e-08, R3 ;  /* 0xb3a2216802037823 */ /* 0x000fc80000000003 */
[----:B------:R-:W-:Y:S01]  /*01d0*/  FFMA R3, R2, -5.3903029534742383927e-15, R3 ;  /* 0xa7c234c502037823 */ /* 0x000fe20000000003 */
[----:B------:R-:W-:Y:S06]  /*01e0*/  @!P0 BRA `(.L_x_25) ;  /* 0x0000000000dc8947 */ /* 0x000fec0003800000 */
[----:B------:R-:W-:-:S13]  /*01f0*/  FSETP.NEU.AND P0, PT, |R5|, +INF , PT ;  /* 0x7f8000000500780b */ /* 0x000fda0003f0d200 */
[----:B------:R-:W-:Y:S01]  /*0200*/  @!P0 FMUL R3, RZ, R5 ;  /* 0x00000005ff038220 */ /* 0x000fe20000400000 */
[----:B------:R-:W-:Y:S01]  /*0210*/  @!P0 MOV R0, RZ ;  /* 0x000000ff00008202 */ /* 0x000fe20000000f00 */
[----:B------:R-:W-:Y:S06]  /*0220*/  @!P0 BRA `(.L_x_25) ;  /* 0x0000000000cc8947 */ /* 0x000fec0003800000 */
[----:B------:R-:W-:Y:S02]  /*0230*/  IMAD.SHL.U32 R2, R5, 0x100, RZ ;  /* 0x0000010005027824 */ /* 0x000fe400078e00ff */
[----:B------:R-:W-:Y:S02]  /*0240*/  HFMA2 R10, -RZ, RZ, 0, 0 ;  /* 0x00000000ff0a7431 */ /* 0x000fe400000001ff */
[----:B------:R-:W-:Y:S01]  /*0250*/  IMAD.MOV.U32 R0, RZ, RZ, R1 ;  /* 0x000000ffff007224 */ /* 0x000fe200078e0001 */
[----:B------:R-:W0:Y:S01]  /*0260*/  LDCU.64 UR10, c[0x4][URZ] ;  /* 0x01000000ff0a77ac */ /* 0x000e220008000a00 */
[----:B------:R-:W-:Y:S01]  /*0270*/  LOP3.LUT R15, R2, 0x80000000, RZ, 0xfc, !PT ;  /* 0x80000000020f7812 */ /* 0x000fe200078efcff */
[----:B------:R-:W-:Y:S01]  /*0280*/  UMOV UR5, URZ ;  /* 0x000000ff00057c82 */ /* 0x000fe20008000000 */
[----:B------:R-:W-:-:S05]  /*0290*/  UMOV UR4, URZ ;  /* 0x000000ff00047c82 */ /* 0x000fca0008000000 */
.L_x_26:
[----:B0-----:R-:W-:Y:S01]  /*02a0*/  MOV R12, UR10 ;  /* 0x0000000a000c7c02 */ /* 0x001fe20008000f00 */
        /* <DEDUP_REMOVED lines=10> */
[----:B0-----:R-:W-:Y:S01]  /*0350*/  IADD3 R0, PT, PT, R0, 0x4, RZ ;  /* 0x0000000400007810 */ /* 0x001fe20007ffe0ff */
        /* <DEDUP_REMOVED lines=17> */
[C---:B------:R-:W-:Y:S02]  /*0470*/  SHF.L.W.U32.HI R2, R3.reuse, 0x2, R0 ;  /* 0x0000000203027819 */ /* 0x040fe40000010e00 */
[----:B------:R-:W-:Y:S02]  /*0480*/  SHF.L.U32 R3, R3, 0x2, RZ ;  /* 0x0000000203037819 */ /* 0x000fe400000006ff */
[----:B------:R-:W-:-:S04]  /*0490*/  SHF.R.S32.HI R4, RZ, 0x1f, R2 ;  /* 0x0000001fff047819 */ /* 0x000fc80000011402 */
[C---:B------:R-:W-:Y:S02]  /*04a0*/  LOP3.LUT R12, R4.reuse, R3, RZ, 0x3c, !PT ;  /* 0x00000003040c7212 */ /* 0x040fe400078e3cff */
[----:B------:R-:W-:Y:S02]  /*04b0*/  LOP3.LUT R13, R4, R2, RZ, 0x3c, !PT ;  /* 0x00000002040d7212 */ /* 0x000fe400078e3cff */
[----:B------:R-:W-:Y:S02]  /*04c0*/  SHF.R.U32.HI R3, RZ, 0x1e, R0 ;  /* 0x0000001eff037819 */ /* 0x000fe40000011600 */
[C---:B------:R-:W-:Y:S02]  /*04d0*/  LOP3.LUT R4, R2.reuse, R5, RZ, 0x3c, !PT ;  /* 0x0000000502047212 */ /* 0x040fe400078e3cff */
[----:B------:R-:W0:Y:S01]  /*04e0*/  I2F.F64.S64 R12, R12 ;  /* 0x0000000c000c7312 */ /* 0x000e220000301c00 */
[----:B------:R-:W-:Y:S02]  /*04f0*/  LEA.HI R0, R2, R3, RZ, 0x1 ;  /* 0x0000000302007211 */ /* 0x000fe400078f08ff */
[----:B------:R-:W-:-:S03]  /*0500*/  ISETP.GE.AND P1, PT, R4, RZ, PT ;  /* 0x000000ff0400720c */ /* 0x000fc60003f26270 */
[----:B------:R-:W-:-:S05]  /*0510*/  IMAD.MOV R2, RZ, RZ, -R0 ;  /* 0x000000ffff027224 */ /* 0x000fca00078e0a00 */
[----:B------:R-:W-:Y:S01]  /*0520*/  @!P0 MOV R0, R2 ;  /* 0x0000000200008202 */ /* 0x000fe20000000f00 */
[----:B0-----:R-:W-:-:S10]  /*0530*/  DMUL R10, R12, UR4 ;  /* 0x000000040c0a7c28 */ /* 0x001fd40008000000 */
[----:B------:R-:W0:Y:S02]  /*0540*/  F2F.F32.F64 R10, R10 ;  /* 0x0000000a000a7310 */ /* 0x000e240000301000 */
[----:B0-----:R-:W-:-:S07]  /*0550*/  FSEL R3, -R10, R10, !P1 ;  /* 0x0000000a0a037208 */ /* 0x001fce0004800100 */
.L_x_25:
[----:B------:R-:W-:Y:S05]  /*0560*/  BSYNC.RECONVERGENT B0 ;  /* 0x0000000000007941 */ /* 0x000fea0003800200 */
.L_x_24:
[----:B------:R-:W-:Y:S01]  /*0570*/  FADD R11, R5, R5 ;  /* 0x00000005050b7221 */ /* 0x000fe20000000000 */
[----:B------:R-:W-:Y:S01]  /*0580*/  LOP3.LUT R4, R0, 0x1, RZ, 0xc0, !PT ;  /* 0x0000000100047812 */ /* 0x000fe200078ec0ff */
[----:B------:R-:W-:Y:S02]  /*0590*/  HFMA2 R15, -RZ, RZ, 1.291015625, -0.052581787109375 ;  /* 0x3d2aaabbff0f7431 */ /* 0x000fe400000001ff */
[----:B------:R-:W-:Y:S02]  /*05a0*/  IMAD.MOV.U32 R14, RZ, RZ, 0x37cbac00 ;  /* 0x37cbac00ff0e7424 */ /* 0x000fe400078e00ff */
[----:B------:R-:W-:Y:S01]  /*05b0*/  FMUL R2, R11, 0.63661974668502807617 ;  /* 0x3f22f9830b027820 */ /* 0x000fe20000400000 */
[----:B------:R-:W-:Y:S01]  /*05c0*/  FMUL R13, R3, R3 ;  /* 0x00000003030d7220 */ /* 0x000fe20000400000 */
[----:B------:R-:W-:Y:S01]  /*05d0*/  ISETP.NE.U32.AND P0, PT, R4, 0x1, PT ;  /* 0x000000010400780c */ /* 0x000fe20003f05070 */
[----:B------:R-:W-:Y:S01]  /*05e0*/  IMAD.MOV.U32 R16, RZ, RZ, 0x3effffff ;  /* 0x3effffffff107424 */ /* 0x000fe200078e00ff */
[----:B------:R-:W-:Y:S01]  /*05f0*/  LOP3.LUT P1, RZ, R0, 0x2, RZ, 0xc0, !PT ;  /* 0x0000000200ff7812 */ /* 0x000fe2000782c0ff */
[----:B------:R-:W-:Y:S01]  /*0600*/  FFMA R4, R13, R14, -0.0013887860113754868507 ;  /* 0xbab607ed0d047423 */ /* 0x000fe2000000000e */
[----:B------:R-:W0:Y:S01]  /*0610*/  F2I.NTZ R2, R2 ;  /* 0x0000000200027305 */ /* 0x000e220000203100 */
[----:B------:R-:W-:Y:S01]  /*0620*/  FSEL R0, R3, 1, P0 ;  /* 0x3f80000003007808 */ /* 0x000fe20000000000 */
[----:B------:R-:W-:Y:S01]  /*0630*/  BSSY.RECONVERGENT B0, `(.L_x_27) ;  /* 0x0000043000007945 */ /* 0x000fe20003800200 */
[----:B------:R-:W-:-:S02]  /*0640*/  FSEL R10, R15, 0.0083327032625675201416, !P0 ;  /* 0x3c0885e40f0a7808 */ /* 0x000fc40004000000 */
[----:B------:R-:W-:-:S05]  /*0650*/  FSEL R4, R4, -0.00019574658654164522886, !P0 ;  /* 0xb94d415304047808 */ /* 0x000fca0004000000 */
[----:B------:R-:W-:Y:S01]  /*0660*/  FFMA R4, R13, R4, R10 ;  /* 0x000000040d047223 */ /* 0x000fe2000000000a */
[----:B------:R-:W-:Y:S02]  /*0670*/  FSEL R10, -R16, -0.16666662693023681641, !P0 ;  /* 0xbe2aaaa8100a7808 */ /* 0x000fe40004000100 */
[----:B------:R-:W-:Y:S02]  /*0680*/  FSETP.GE.AND P0, PT, |R11|, 105615, PT ;  /* 0x47ce47800b00780b */ /* 0x000fe40003f06200 */
[----:B0-----:R-:W-:Y:S01]  /*0690*/  I2FP.F32.S32 R12, R2 ;  /* 0x00000002000c7245 */ /* 0x001fe20000201400 */
[C---:B------:R-:W-:Y:S01]  /*06a0*/  FFMA R4, R13.reuse, R4, R10 ;  /* 0x000000040d047223 */ /* 0x040fe2000000000a */
[----:B------:R-:W-:-:S03]  /*06b0*/  FFMA R13, R13, R0, RZ ;  /* 0x000000000d0d7223 */ /* 0x000fc600000000ff */
[----:B------:R-:W-:Y:S01]  /*06c0*/  FFMA R3, R12, -1.5707962512969970703, R11 ;  /* 0xbfc90fda0c037823 */ /* 0x000fe2000000000b */
[----:B------:R-:W-:-:S03]  /*06d0*/  FFMA R0, R13, R4, R0 ;  /* 0x000000040d007223 */ /* 0x000fc60000000000 */
[----:B------:R-:W-:Y:S01]  /*06e0*/  FFMA R3, R12, -7.5497894158615963534e-08, R3 ;  /* 0xb3a221680c037823 */ /* 0x000fe20000000003 */
[----:B------:R-:W-:-:S03]  /*06f0*/  @P1 FADD R0, RZ, -R0 ;  /* 0x80000000ff001221 */ /* 0x000fc60000000000 */
[----:B------:R-:W-:Y:S01]  /*0700*/  FFMA R3, R12, -5.3903029534742383927e-15, R3 ;  /* 0xa7c234c50c037823 */ /* 0x000fe20000000003 */
[----:B------:R-:W-:Y:S01]  /*0710*/  FFMA R5, R5, 1.0099999904632568359, R0 ;  /* 0x3f8147ae05057823 */ /* 0x000fe20000000000 */
[----:B------:R-:W-:Y:S06]  /*0720*/  @!P0 BRA `(.L_x_28) ;  /* 0x0000000000cc8947 */ /* 0x000fec0003800000 */
[----:B------:R-:W-:-:S13]  /*0730*/  FSETP.NEU.AND P0, PT, |R11|, +INF , PT ;  /* 0x7f8000000b00780b */ /* 0x000fda0003f0d200 */
[----:B------:R-:W-:Y:S01]  /*0740*/  @!P0 FMUL R3, RZ, R11 ;  /* 0x0000000bff038220 */ /* 0x000fe20000400000 */
[----:B------:R-:W-:Y:S01]  /*0750*/  @!P0 MOV R2, RZ ;  /* 0x000000ff00028202 */ /* 0x000fe20000000f00 */
[----:B------:R-:W-:Y:S06]  /*0760*/  @!P0 BRA `(.L_x_28) ;  /* 0x0000000000bc8947 */ /* 0x000fec0003800000 */
[----:B------:R-:W0:Y:S01]  /*0770*/  LDC.64 R2, c[0x4][RZ] ;  /* 0x01000000ff027b82 */ /* 0x000e220000000a00 */
[----:B------:R-:W-:Y:S01]  /*0780*/  IMAD.SHL.U32 R0, R11, 0x100, RZ ;  /* 0x000001000b007824 */ /* 0x000fe200078e00ff */
[----:B------:R-:W-:Y:S01]  /*0790*/  MOV R10, RZ ;  /* 0x000000ff000a7202 */ /* 0x000fe20000000f00 */
[----:B------:R-:W-:Y:S01]  /*07a0*/  IMAD.MOV.U32 R4, RZ, RZ, RZ ;  /* 0x000000ffff047224 */ /* 0x000fe200078e00ff */
[----:B------:R-:W-:Y:S02]  /*07b0*/  UMOV UR4, URZ ;  /* 0x000000ff00047c82 */ /* 0x000fe40008000000 */
[----:B------:R-:W-:-:S07]  /*07c0*/  LOP3.LUT R21, R0, 0x80000000, RZ, 0xfc, !PT ;  /* 0x8000000000157812 */ /* 0x000fce00078efcff */
.L_x_29:
[----:B0-----:R-:W-:-:S05]  /*07d0*/  IMAD.WIDE.U32 R18, R4, 0x4, R2 ;  /* 0x0000000404127825 */ /* 0x001fca00078e0002 */
[----:B------:R-:W2:Y:S01]  /*07e0*/  LDG.E.CONSTANT R12, desc[UR8][R18.64] ;  /* 0x00000008120c7981 */ /* 0x000ea2000c1e9900 */
[C---:B-1----:R-:W-:Y:S01]  /*07f0*/  LEA R0, R4.reuse, R1, 0x2 ;  /* 0x0000000104007211 */ /* 0x042fe200078e10ff */
[----:B------:R-:W-:-:S05]  /*0800*/  VIADD R4, R4, 0x1 ;  /* 0x0000000104047836 */ /* 0x000fca0000000000 */
[----:B------:R-:W-:Y:S01]  /*0810*/  ISETP.NE.AND P0, PT, R4, 0x6, PT ;  /* 0x000000060400780c */ /* 0x000fe20003f05270 */
[----:B--2---:R-:W-:-:S03]  /*0820*/  IMAD.WIDE.U32 R12, R12, R21, RZ ;  /* 0x000000150c0c7225 */ /* 0x004fc600078e00ff */
[----:B------:R-:W-:-:S04]  /*0830*/  IADD3 R17, P1, PT, R12, R10, RZ ;  /* 0x0000000a0c117210 */ /* 0x000fc80007f3e0ff */
[----:B------:R-:W-:Y:S01]  /*0840*/  IADD3.X R10, PT, PT, R13, UR4, RZ, P1, !PT ;  /* 0x000000040d0a7c10 */ /* 0x000fe20008ffe4ff */
[----:B------:R1:W-:Y:S04]  /*0850*/  STL [R0], R17 ;  /* 0x0000001100007387 */ /* 0x0003e80000100800 */
[----:B------:R-:W-:Y:S05]  /*0860*/  @P0 BRA `(.L_x_29) ;  /* 0xfffffffc00d80947 */ /* 0x000fea000383ffff */
[----:B------:R-:W-:Y:S01]  /*0870*/  SHF.R.U32.HI R4, RZ, 0x17, R11 ;  /* 0x00000017ff047819 */ /* 0x000fe2000001160b */
[----:B------:R0:W-:Y:S03]  /*0880*/  STL [R1+0x18], R10 ;  /* 0x0000180a01007387 */ /* 0x0001e60000100800 */
[C---:B-1----:R-:W-:Y:S02]  /*0890*/  LOP3.LUT R0, R4.reuse, 0xe0, RZ, 0xc0, !PT ;  /* 0x000000e004007812 */ /* 0x042fe400078ec0ff */
[----:B------:R-:W-:Y:S02]  /*08a0*/  LOP3.LUT P0, RZ, R4, 0x1f, RZ, 0xc0, !PT ;  /* 0x0000001f04ff7812 */ /* 0x000fe4000780c0ff */
[----:B------:R-:W-:-:S04]  /*08b0*/  IADD3 R0, PT, PT, R0, -0x80, RZ ;  /* 0xffffff8000007810 */ /* 0x000fc80007ffe0ff */
        /* <DEDUP_REMOVED lines=20> */
[----:B------:R-:W-:-:S04]  /*0a00*/  LEA.HI R2, R2, R3, RZ, 0x1 ;  /* 0x0000000302027211 */ /* 0x000fc800078f08ff */
[----:B------:R-:W-:-:S05]  /*0a10*/  IADD3 R0, PT, PT, -R2, RZ, RZ ;  /* 0x000000ff02007210 */ /* 0x000fca0007ffe1ff */
[----:B------:R-:W-:Y:S01]  /*0a20*/  @!P0 IMAD.MOV.U32 R2, RZ, RZ, R0 ;  /* 0x000000ffff028224 */ /* 0x000fe200078e0000 */
[----:B-1----:R-:W-:-:S10]  /*0a30*/  DMUL R18, R12, UR4 ;  /* 0x000000040c127c28 */ /* 0x002fd40008000000 */
[----:B------:R-:W1:Y:S02]  /*0a40*/  F2F.F32.F64 R18, R18 ;  /* 0x0000001200127310 */ /* 0x000e640000301000 */
[----:B01----:R-:W-:-:S07]  /*0a50*/  FSEL R3, -R18, R18, !P1 ;  /* 0x0000001212037208 */ /* 0x003fce0004800100 */
.L_x_28:
[----:B------:R-:W-:Y:S05]  /*0a60*/  BSYNC.RECONVERGENT B0 ;  /* 0x0000000000007941 */ /* 0x000fea0003800200 */
.L_x_27:
[----:B------:R-:W-:Y:S01]  /*0a70*/  FMUL R11, R3, R3 ;  /* 0x00000003030b7220 */ /* 0x000fe20000400000 */
[C---:B------:R-:W-:Y:S01]  /*0a80*/  LOP3.LUT R0, R2.reuse, 0x1, RZ, 0xc0, !PT ;  /* 0x0000000102007812 */ /* 0x040fe200078ec0ff */
[----:B------:R-:W-:Y:S01]  /*0a90*/  BSSY.RECONVERGENT B0, `(.L_x_30) ;  /* 0x0000056000007945 */ /* 0x000fe20003800200 */
[----:B------:R-:W-:Y:S01]  /*0aa0*/  IADD3 R2, PT, PT, R2, 0x1, RZ ;  /* 0x0000000102027810 */ /* 0x000fe20007ffe0ff */
[----:B------:R-:W-:Y:S01]  /*0ab0*/  FFMA R14, R11, R14, -0.0013887860113754868507 ;  /* 0xbab607ed0b0e7423 */ /* 0x000fe2000000000e */
[----:B------:R-:W-:Y:S02]  /*0ac0*/  ISETP.NE.U32.AND P0, PT, R0, 0x1, PT ;  /* 0x000000010000780c */ /* 0x000fe40003f05070 */
[----:B------:R-:W-:Y:S02]  /*0ad0*/  LOP3.LUT P1, RZ, R2, 0x2, RZ, 0xc0, !PT ;  /* 0x0000000202ff7812 */ /* 0x000fe4000782c0ff */
[----:B------:R-:W-:Y:S02]  /*0ae0*/  FSEL R4, R15, 0.0083327032625675201416, P0 ;  /* 0x3c0885e40f047808 */ /* 0x000fe40000000000 */
[----:B------:R-:W-:-:S02]  /*0af0*/  FSEL R14, R14, -0.00019574658654164522886, P0 ;  /* 0xb94d41530e0e7808 */ /* 0x000fc40000000000 */
[----:B------:R-:W-:Y:S02]  /*0b00*/  FSEL R0, R3, 1, !P0 ;  /* 0x3f80000003007808 */ /* 0x000fe40004000000 */
[----:B------:R-:W-:Y:S01]  /*0b10*/  FSEL R13, -R16, -0.16666662693023681641, P0 ;  /* 0xbe2aaaa8100d7808 */ /* 0x000fe20000000100 */
[C---:B------:R-:W-:Y:S02]  /*0b20*/  FFMA R4, R11.reuse, R14, R4 ;  /* 0x0000000e0b047223 */ /* 0x040fe40000000004 */
[C---:B------:R-:W-:Y:S02]  /*0b30*/  FFMA R3, R11.reuse, R0, RZ ;  /* 0x000000000b037223 */ /* 0x040fe400000000ff */
[----:B------:R-:W-:-:S04]  /*0b40*/  FFMA R4, R11, R4, R13 ;  /* 0x000000040b047223 */ /* 0x000fc8000000000d */
[----:B------:R-:W-:Y:S01]  /*0b50*/  FFMA R2, R3, R4, R0 ;  /* 0x0000000403027223 */ /* 0x000fe20000000000 */
[----:B------:R-:W-:-:S03]  /*0b60*/  IMAD.MOV.U32 R3, RZ, RZ, 0x3f800000 ;  /* 0x3f800000ff037424 */ /* 0x000fc600078e00ff */
[----:B------:R-:W-:-:S04]  /*0b70*/  @P1 FADD R2, RZ, -R2 ;  /* 0x80000002ff021221 */ /* 0x000fc80000000000 */
[----:B------:R-:W-:-:S05]  /*0b80*/  FADD R0, R5, -R2 ;  /* 0x8000000205007221 */ /* 0x000fca0000000000 */
[----:B------:R-:W-:-:S13]  /*0b90*/  FSETP.NEU.AND P0, PT, R0, 1, PT ;  /* 0x3f8000000000780b */ /* 0x000fda0003f0d000 */
[----:B------:R-:W-:Y:S05]  /*0ba0*/  @!P0 BRA `(.L_x_31) ;  /* 0x0000000400108947 */ /* 0x000fea0003800000 */
[----:B------:R-:W-:-:S13]  /*0bb0*/  FSETP.NAN.AND P0, PT, |R0|, |R0|, PT ;  /* 0x400000000000720b */ /* 0x000fda0003f08200 */
[----:B------:R-:W-:Y:S01]  /*0bc0*/  @P0 FADD R3, R0, 1.1000000238418579102 ;  /* 0x3f8ccccd00030421 */ /* 0x000fe20000000000 */
[----:B------:R-:W-:Y:S06]  /*0bd0*/  @P0 BRA `(.L_x_31) ;  /* 0x0000000400040947 */ /* 0x000fec0003800000 */
[----:B------:R-:W-:-:S04]  /*0be0*/  FSETP.NEU.AND P0, PT, |R0|, +INF , PT ;  /* 0x7f8000000000780b */ /* 0x000fc80003f0d200 */
[----:B------:R-:W-:-:S13]  /*0bf0*/  FSETP.NEU.AND P0, PT, R0, RZ, P0 ;  /* 0x000000ff0000720b */ /* 0x000fda000070d000 */
[----:B------:R-:W-:-:S05]  /*0c00*/  @!P0 FADD R3, R0, R0 ;  /* 0x0000000000038221 */ /* 0x000fca0000000000 */
[----:B------:R-:W-:Y:S01]  /*0c10*/  @!P0 LOP3.LUT R3, R3, 0x7fffffff, RZ, 0xc0, !PT ;  /* 0x7fffffff03038812 */ /* 0x000fe200078ec0ff */
[----:B------:R-:W-:Y:S06]  /*0c20*/  @!P0 BRA `(.L_x_31) ;  /* 0x0000000000f08947 */ /* 0x000fec0003800000 */
[C---:B------:R-:W-:Y:S01]  /*0c30*/  FMUL R3, |R0|.reuse, 16777216 ;  /* 0x4b80000000037820 */ /* 0x040fe20000400200 */
[----:B------:R-:W-:Y:S02]  /*0c40*/  FSETP.GEU.AND P0, PT, |R0|, 1.175494350822287508e-38, PT ;  /* 0x008000000000780b */ /* 0x000fe40003f0e200 */
[----:B------:R-:W-:Y:S02]  /*0c50*/  MOV R15, 0x3a2c32e4 ;  /* 0x3a2c32e4000f7802 */ /* 0x000fe40000000f00 */
[----:B------:R-:W-:Y:S02]  /*0c60*/  FSEL R3, R3, |R0|, !P0 ;  /* 0x4000000003037208 */ /* 0x000fe40004000000 */
[----:B------:R-:W-:Y:S02]  /*0c70*/  FSEL R10, RZ, -24, P0 ;  /* 0xc1c00000ff0a7808 */ /* 0x000fe40000000000 */
[----:B------:R-:W-:Y:S02]  /*0c80*/  IADD3 R4, PT, PT, R3, -0x3f3504f3, RZ ;  /* 0xc0cafb0d03047810 */ /* 0x000fe40007ffe0ff */
[----:B------:R-:W-:-:S02]  /*0c90*/  FSETP.GEU.AND P2, PT, R5, R2, PT ;  /* 0x000000020500720b */ /* 0x000fc40003f4e000 */
[----:B------:R-:W-:-:S05]  /*0ca0*/  LOP3.LUT R4, R4, 0xff800000, RZ, 0xc0, !PT ;  /* 0xff80000004047812 */ /* 0x000fca00078ec0ff */
[----:B------:R-:W-:-:S04]  /*0cb0*/  IMAD.IADD R3, R3, 0x1, -R4 ;  /* 0x0000000103037824 */ /* 0x000fc800078e0a04 */
[C---:B------:R-:W-:Y:S01]  /*0cc0*/  FADD R12, R3.reuse, 1 ;  /* 0x3f800000030c7421 */ /* 0x040fe20000000000 */
[----:B------:R-:W-:Y:S01]  /*0cd0*/  FADD R13, R3, -1 ;  /* 0xbf800000030d7421 */ /* 0x000fe20000000000 */
[----:B------:R-:W-:-:S03]  /*0ce0*/  I2FP.F32.S32 R3, R4 ;  /* 0x0000000400037245 */ /* 0x000fc60000201400 */
[----:B------:R-:W-:Y:S01]  /*0cf0*/  FADD R11, R13, R13 ;  /* 0x0000000d0d0b7221 */ /* 0x000fe20000000000 */
[----:B------:R-:W0:Y:S03]  /*0d00*/  MUFU.RCP R12, R12 ;  /* 0x0000000c000c7308 */ /* 0x000e260000001000 */
[----:B0-----:R-:W-:Y:S01]  /*0d10*/  FMUL R4, R12, R11 ;  /* 0x0000000b0c047220 */ /* 0x001fe20000400000 */
[----:B------:R-:W-:-:S03]  /*0d20*/  FFMA R11, R3, 1.1920928955078125e-07, R10 ;  /* 0x34000000030b7823 */ /* 0x000fc6000000000a */
[----:B------:R-:W-:Y:S01]  /*0d30*/  FADD R14, R13, -R4 ;  /* 0x800000040d0e7221 */ /* 0x000fe20000000000 */
[CC--:B------:R-:W-:Y:S01]  /*0d40*/  FMUL R10, R4.reuse, R4.reuse ;  /* 0x00000004040a7220 */ /* 0x0c0fe20000400000 */
[----:B------:R-:W-:Y:S02]  /*0d50*/  FFMA R3, R4, 1.4426950216293334961, R11 ;  /* 0x3fb8aa3b04037823 */ /* 0x000fe4000000000b */
[----:B------:R-:W-:Y:S01]  /*0d60*/  FADD R14, R14, R14 ;  /* 0x0000000e0e0e7221 */ /* 0x000fe20000000000 */
[C---:B------:R-:W-:Y:S01]  /*0d70*/  FFMA R15, R10.reuse, R15, 0.0032181653659790754318 ;  /* 0x3b52e7db0a0f7423 */ /* 0x040fe2000000000f */
[----:B------:R-:W-:Y:S02]  /*0d80*/  FADD R11, R11, -R3 ;  /* 0x800000030b0b7221 */ /* 0x000fe40000000000 */
[----:B------:R-:W-:Y:S01]  /*0d90*/  FFMA R13, R13, -R4, R14 ;  /* 0x800000040d0d7223 */ /* 0x000fe2000000000e */
[----:B------:R-:W-:Y:S01]  /*0da0*/  FFMA R15, R10, R15, 0.018033718690276145935 ;  /* 0x3c93bb730a0f7423 */ /* 0x000fe2000000000f */
[----:B------:R-:W-:-:S02]  /*0db0*/  FFMA R14, R4, 1.4426950216293334961, R11 ;  /* 0x3fb8aa3b040e7823 */ /* 0x000fc4000000000b */
[----:B------:R-:W-:Y:S01]  /*0dc0*/  FMUL R13, R12, R13 ;  /* 0x0000000d0c0d7220 */ /* 0x000fe20000400000 */
[----:B------:R-:W-:-:S03]  /*0dd0*/  FFMA R15, R10, R15, 0.12022458761930465698 ;  /* 0x3df6384f0a0f7423 */ /* 0x000fc6000000000f */
[----:B------:R-:W-:Y:S01]  /*0de0*/  FFMA R11, R13, 1.4426950216293334961, R14 ;  /* 0x3fb8aa3b0d0b7823 */ /* 0x000fe2000000000e */
[----:B------:R-:W-:-:S03]  /*0df0*/  FMUL R15, R10, R15 ;  /* 0x0000000f0a0f7220 */ /* 0x000fc60000400000 */
[----:B------:R-:W-:Y:S01]  /*0e00*/  FFMA R12, R4, 1.9251366722983220825e-08, R11 ;  /* 0x32a55e34040c7823 */ /* 0x000fe2000000000b */
[----:B------:R-:W-:-:S04]  /*0e10*/  FMUL R10, R15, 3 ;  /* 0x404000000f0a7820 */ /* 0x000fc80000400000 */
[----:B------:R-:W-:-:S04]  /*0e20*/  FFMA R10, R13, R10, R12 ;  /* 0x0000000a0d0a7223 */ /* 0x000fc8000000000c */
[----:B------:R-:W-:-:S04]  /*0e30*/  FFMA R10, R4, R15, R10 ;  /* 0x0000000f040a7223 */ /* 0x000fc8000000000a */
[----:B------:R-:W-:-:S04]  /*0e40*/  FADD R4, R3, R10 ;  /* 0x0000000a03047221 */ /* 0x000fc80000000000 */
[----:B------:R-:W-:Y:S01]  /*0e50*/  FMUL R11, R4, 1.1000000238418579102 ;  /* 0x3f8ccccd040b7820 */ /* 0x000fe20000400000 */
[----:B------:R-:W-:-:S03]  /*0e60*/  FADD R3, -R3, R4 ;  /* 0x0000000403037221 */ /* 0x000fc60000000100 */
[----:B------:R-:W0:Y:S01]  /*0e70*/  FRND R12, R11 ;  /* 0x0000000b000c7307 */ /* 0x000e220000201000 */
[----:B------:R-:W-:Y:S01]  /*0e80*/  FADD R3, R10, -R3 ;  /* 0x800000030a037221 */ /* 0x000fe20000000000 */
[----:B------:R-:W-:Y:S01]  /*0e90*/  FFMA R4, R4, 1.1000000238418579102, -R11 ;  /* 0x3f8ccccd04047823 */ /* 0x000fe2000000080b */
[----:B------:R-:W-:Y:S01]  /*0ea0*/  IMAD.MOV.U32 R10, RZ, RZ, 0x391fcb8e ;  /* 0x391fcb8eff0a7424 */ /* 0x000fe200078e00ff */
[----:B------:R-:W-:Y:S02]  /*0eb0*/  FSETP.GT.AND P0, PT, |R11|, 152, PT ;  /* 0x431800000b00780b */ /* 0x000fe40003f04200 */
[----:B------:R-:W-:Y:S02]  /*0ec0*/  FFMA R4, R3, 1.1000000238418579102, R4 ;  /* 0x3f8ccccd03047823 */ /* 0x000fe40000000004 */
[----:B------:R-:W1:Y:S01]  /*0ed0*/  F2I.NTZ R13, R11 ;  /* 0x0000000b000d7305 */ /* 0x000e620000203100 */
[----:B0-----:R-:W-:Y:S01]  /*0ee0*/  FADD R3, R11, -R12 ;  /* 0x8000000c0b037221 */ /* 0x001fe20000000000 */
[----:B------:R-:W-:-:S03]  /*0ef0*/  FSETP.GT.AND P1, PT, R12, RZ, PT ;  /* 0x000000ff0c00720b */ /* 0x000fc60003f24000 */
[----:B------:R-:W-:-:S04]  /*0f00*/  FADD R3, R3, R4 ;  /* 0x0000000403037221 */ /* 0x000fc80000000000 */
[----:B------:R-:W-:-:S04]  /*0f10*/  FFMA R4, R3, R10, 0.0013391353422775864601 ;  /* 0x3aaf85ed03047423 */ /* 0x000fc8000000000a */
[----:B------:R-:W-:-:S04]  /*0f20*/  FFMA R4, R3, R4, 0.0096188392490148544312 ;  /* 0x3c1d985603047423 */ /* 0x000fc80000000004 */
[----:B------:R-:W-:-:S04]  /*0f30*/  FFMA R4, R3, R4, 0.055503588169813156128 ;  /* 0x3d6357bb03047423 */ /* 0x000fc80000000004 */
[----:B------:R-:W-:Y:S01]  /*0f40*/  FFMA R10, R3, R4, 0.24022644758224487305 ;  /* 0x3e75fdec030a7423 */ /* 0x000fe20000000004 */
[----:B------:R-:W-:Y:S02]  /*0f50*/  SEL R4, RZ, 0x83000000, P1 ;  /* 0x83000000ff047807 */ /* 0x000fe40000800000 */
[----:B------:R-:W-:Y:S01]  /*0f60*/  FSETP.GEU.AND P1, PT, R11, RZ, PT ;  /* 0x000000ff0b00720b */ /* 0x000fe20003f2e000 */
[----:B------:R-:W-:Y:S01]  /*0f70*/  FFMA R10, R3, R10, 0.69314718246459960938 ;  /* 0x3f317218030a7423 */ /* 0x000fe2000000000a */
[----:B------:R-:W-:Y:S01]  /*0f80*/  IADD3 R2, PT, PT, R4, 0x7f000000, RZ ;  /* 0x7f00000004027810 */ /* 0x000fe20007ffe0ff */
[----:B-1----:R-:W-:Y:S02]  /*0f90*/  IMAD R13, R13, 0x800000, -R4 ;  /* 0x008000000d0d7824 */ /* 0x002fe400078e0a04 */
[----:B------:R-:W-:Y:S01]  /*0fa0*/  FFMA R5, R3, R10, 1 ;  /* 0x3f80000003057423 */ /* 0x000fe2000000000a */
[----:B------:R-:W-:-:S03]  /*0fb0*/  FSEL R3, RZ, +INF , !P1 ;  /* 0x7f800000ff037808 */ /* 0x000fc60004800000 */
[----:B------:R-:W-:-:S04]  /*0fc0*/  FMUL R2, R2, R5 ;  /* 0x0000000502027220 */ /* 0x000fc80000400000 */
[----:B------:R-:W-:Y:S01]  /*0fd0*/  @!P0 FMUL R3, R13, R2 ;  /* 0x000000020d038220 */ /* 0x000fe20000400000 */
[----:B------:R-:W-:-:S07]  /*0fe0*/  @!P2 MOV R3, 0x7fffffff ;  /* 0x7fffffff0003a802 */ /* 0x000fce0000000f00 */
.L_x_31:
[----:B------:R-:W-:Y:S05]  /*0ff0*/  BSYNC.RECONVERGENT B0 ;  /* 0x0000000000007941 */ /* 0x000fea0003800200 */
.L_x_30:
[----:B------:R-:W-:Y:S01]  /*1000*/  FADD R4, |R0|, -RZ ;  /* 0x800000ff00047221 */ /* 0x000fe20000000200 */
[----:B------:R0:W1:Y:S01]  /*1010*/  MUFU.RSQ R11, |R0| ;  /* 0x40000000000b7308 */ /* 0x0000620000001400 */
[----:B------:R-:W-:Y:S02]  /*1020*/  BSSY.RECONVERGENT B0, `(.L_x_32) ;  /* 0x000000c000007945 */ /* 0x000fe40003800200 */
[----:B------:R-:W-:-:S05]  /*1030*/  VIADD R2, R4, 0xf3000000 ;  /* 0xf300000004027836 */ /* 0x000fca0000000000 */
[----:B------:R-:W-:-:S13]  /*1040*/  ISETP.GT.U32.AND P0, PT, R2, 0x727fffff, PT ;  /* 0x727fffff0200780c */ /* 0x000fda0003f04070 */
[----:B01----:R-:W-:Y:S05]  /*1050*/  @!P0 BRA `(.L_x_33) ;  /* 0x0000000000108947 */ /* 0x003fea0003800000 */
[----:B------:R-:W-:-:S07]  /*1060*/  MOV R12, 0x1080 ;  /* 0x00001080000c7802 */ /* 0x000fce0000000f00 */
[----:B------:R-:W-:Y:S05]  /*1070*/  CALL.REL.NOINC `($__internal_1_$__cuda_sm20_sqrt_rn_f32_slowpath) ;  /* 0x0000000000587944 */ /* 0x000fea0003c00000 */
[----:B------:R-:W-:Y:S01]  /*1080*/  MOV R0, R2 ;  /* 0x0000000200007202 */ /* 0x000fe20000000f00 */
[----:B------:R-:W-:Y:S06]  /*1090*/  BRA `(.L_x_34) ;  /* 0x0000000000107947 */ /* 0x000fec0003800000 */
.L_x_33:
[----:B------:R-:W-:Y:S01]  /*10a0*/  FMUL.FTZ R5, |R0|, R11 ;  /* 0x0000000b00057220 */ /* 0x000fe20000410200 */
[----:B------:R-:W-:-:S03]  /*10b0*/  FMUL.FTZ R2, R11, 0.5 ;  /* 0x3f0000000b027820 */ /* 0x000fc60000410000 */
[----:B------:R-:W-:-:S04]  /*10c0*/  FFMA R0, -R5, R5, |R0| ;  /* 0x0000000505007223 */ /* 0x000fc80000000500 */
[----:B------:R-:W-:-:S07]  /*10d0*/  FFMA R0, R0, R2, R5 ;  /* 0x0000000200007223 */ /* 0x000fce0000000005 */
.L_x_34:
[----:B------:R-:W-:Y:S05]  /*10e0*/  BSYNC.RECONVERGENT B0 ;  /* 0x0000000000007941 */ /* 0x000fea0003800200 */
.L_x_32:
[----:B------:R-:W-:Y:S02]  /*10f0*/  IMAD.MOV.U32 R5, RZ, RZ, 0x3f7d70a4 ;  /* 0x3f7d70a4ff057424 */ /* 0x000fe400078e00ff */
[----:B------:R-:W-:-:S04]  /*1100*/  FADD R0, R0, R3 ;  /* 0x0000000300007221 */ /* 0x000fc80000000000 */
[----:B------:R-:W-:-:S05]  /*1110*/  FFMA R5, R0, R5, 0.0099999997764825820923 ;  /* 0x3c23d70a00057423 */ /* 0x000fca0000000005 */
[----:B------:R-:W-:-:S13]  /*1120*/  FSETP.GT.AND P0, PT, R5, 1.00000000000000000000e+10, PT ;  /* 0x501502f90500780b */ /* 0x000fda0003f04000 */
[----:B------:R-:W-:-:S05]  /*1130*/  @P0 FMUL R5, R5, 0.5 ;  /* 0x3f00000005050820 */ /* 0x000fca0000400000 */
[----:B------:R-:W-:-:S13]  /*1140*/  FSETP.GEU.AND P0, PT, R5, -1.00000000000000000000e+10, PT ;  /* 0xd01502f90500780b */ /* 0x000fda0003f0e000 */
[----:B------:R-:W-:Y:S01]  /*1150*/  @!P0 FMUL R5, R5, 0.5 ;  /* 0x3f00000005058820 */ /* 0x000fe20000400000 */
[----:B------:R-:W-:-:S06]  /*1160*/  CS2R R2, SR_CLOCKLO ;  /* 0x0000000000027805 */ /* 0x000fcc0000015000 */
[----:B------:R-:W-:-:S04]  /*1170*/  IADD3 R0, P0, PT, -R8, R2, RZ ;  /* 0x0000000208007210 */ /* 0x000fc80007f1e1ff */
[----:B------:R-:W-:Y:S02]  /*1180*/  IADD3.X R2, PT, PT, ~R9, R3, RZ, P0, !PT ;  /* 0x0000000309027210 */ /* 0x000fe400007fe5ff */
[----:B------:R-:W-:-:S04]  /*1190*/  ISETP.GE.U32.AND P0, PT, R0, UR6, PT ;  /* 0x0000000600007c0c */ /* 0x000fc8000bf06070 */
[----:B------:R-:W-:-:S13]  /*11a0*/  ISETP.GE.AND.EX P0, PT, R2, UR7, PT, P0 ;  /* 0x0000000702007c0c */ /* 0x000fda000bf06300 */
[----:B------:R-:W-:Y:S05]  /*11b0*/  @!P0 BRA `(.L_x_35) ;  /* 0xffffffec00e88947 */ /* 0x000fea000383ffff */
.L_x_23:
[----:B-----5:R-:W-:Y:S01]  /*11c0*/  STG.E desc[UR8][R6.64], R5 ;  /* 0x0000000506007986 */ /* 0x020fe2000c101908 */
[----:B------:R-:W-:Y:S05]  /*11d0*/  EXIT ;  /* 0x000000000000794d */ /* 0x000fea0003800000 */
        .weak           $__internal_1_$__cuda_sm20_sqrt_rn_f32_slowpath
        .type           $__internal_1_$__cuda_sm20_sqrt_rn_f32_slowpath,@function
        .size           $__internal_1_$__cuda_sm20_sqrt_rn_f32_slowpath,(.L_x_81 - $__internal_1_$__cuda_sm20_sqrt_rn_f32_slowpath)
$__internal_1_$__cuda_sm20_sqrt_rn_f32_slowpath:
[----:B------:R-:W-:-:S13]  /*11e0*/  LOP3.LUT P0, RZ, R4, 0x7fffffff, RZ, 0xc0, !PT ;  /* 0x7fffffff04ff7812 */ /* 0x000fda000780c0ff */
[----:B------:R-:W-:Y:S01]  /*11f0*/  @!P0 IMAD.MOV.U32 R2, RZ, RZ, R4 ;  /* 0x000000ffff028224 */ /* 0x000fe200078e0004 */
[----:B------:R-:W-:Y:S06]  /*1200*/  @!P0 BRA `(.L_x_36) ;  /* 0x0000000000448947 */ /* 0x000fec0003800000 */
[----:B------:R-:W-:Y:S02]  /*1210*/  FSETP.GEU.FTZ.AND P0, PT, R4, RZ, PT ;  /* 0x000000ff0400720b */ /* 0x000fe40003f1e000 */
[----:B------:R-:W-:-:S11]  /*1220*/  MOV R0, R4 ;  /* 0x0000000400007202 */ /* 0x000fd60000000f00 */
[----:B------:R-:W-:Y:S01]  /*1230*/  @!P0 IMAD.MOV.U32 R2, RZ, RZ, 0x7fffffff ;  /* 0x7fffffffff028424 */ /* 0x000fe200078e00ff */
[----:B------:R-:W-:Y:S06]  /*1240*/  @!P0 BRA `(.L_x_36) ;  /* 0x0000000000348947 */ /* 0x000fec0003800000 */
[----:B------:R-:W-:-:S13]  /*1250*/  FSETP.GTU.FTZ.AND P0, PT, |R0|, +INF , PT ;  /* 0x7f8000000000780b */ /* 0x000fda0003f1c200 */
[----:B------:R-:W-:Y:S01]  /*1260*/  @P0 FADD.FTZ R2, R0, 1 ;  /* 0x3f80000000020421 */ /* 0x000fe20000010000 */
[----:B------:R-:W-:Y:S06]  /*1270*/  @P0 BRA `(.L_x_36) ;  /* 0x0000000000280947 */ /* 0x000fec0003800000 */
[----:B------:R-:W-:-:S13]  /*1280*/  FSETP.NEU.FTZ.AND P0, PT, |R0|, +INF , PT ;  /* 0x7f8000000000780b */ /* 0x000fda0003f1d200 */
[----:B------:R-:W-:-:S04]  /*1290*/  @P0 FFMA R4, R0, 1.84467440737095516160e+19, RZ ;  /* 0x5f80000000040823 */ /* 0x000fc800000000ff */
[----:B------:R-:W0:Y:S02]  /*12a0*/  @P0 MUFU.RSQ R5, R4 ;  /* 0x0000000400050308 */ /* 0x000e240000001400 */
[----:B0-----:R-:W-:Y:S01]  /*12b0*/  @P0 FMUL.FTZ R11, R4, R5 ;  /* 0x00000005040b0220 */ /* 0x001fe20000410000 */
[----:B------:R-:W-:-:S03]  /*12c0*/  @P0 FMUL.FTZ R5, R5, 0.5 ;  /* 0x3f00000005050820 */ /* 0x000fc60000410000 */
[----:B------:R-:W-:-:S04]  /*12d0*/  @P0 FADD.FTZ R2, -R11, -RZ ;  /* 0x800000ff0b020221 */ /* 0x000fc80000010100 */
[----:B------:R-:W-:Y:S01]  /*12e0*/  @P0 FFMA R10, R11, R2, R4 ;  /* 0x000000020b0a0223 */ /* 0x000fe20000000004 */
[----:B------:R-:W-:-:S03]  /*12f0*/  @!P0 MOV R2, R0 ;  /* 0x0000000000028202 */ /* 0x000fc60000000f00 */
[----:B------:R-:W-:-:S04]  /*1300*/  @P0 FFMA R5, R10, R5, R11 ;  /* 0x000000050a050223 */ /* 0x000fc8000000000b */
[----:B------:R-:W-:-:S07]  /*1310*/  @P0 FMUL.FTZ R2, R5, 2.3283064365386962891e-10 ;  /* 0x2f80000005020820 */ /* 0x000fce0000410000 */
.L_x_36:
[----:B------:R-:W-:Y:S02]  /*1320*/  HFMA2 R5, -RZ, RZ, 0, 0 ;  /* 0x00000000ff057431 */ /* 0x000fe400000001ff */
[----:B------:R-:W-:-:S04]  /*1330*/  IMAD.MOV.U32 R4, RZ, RZ, R12 ;  /* 0x000000ffff047224 */ /* 0x000fc800078e000c */
[----:B------:R-:W-:Y:S05]  /*1340*/  RET.REL.NODEC R4 `(stressTest) ;  /* 0xffffffec042c7950 */ /* 0x000fea0003c3ffff */
.L_x_37:
        /* <DEDUP_REMOVED lines=11> */
.L_x_81:


//--------------------- .text.memoryLatency       --------------------------
	.section	.text.memoryLatency,"ax",@progbits
	.align	128
        .global         memoryLatency
        .type           memoryLatency,@function
        .size           memoryLatency,(.L_x_87 - memoryLatency)
        .other          memoryLatency,@"STO_CUDA_ENTRY STV_DEFAULT"
memoryLatency:
.text.memoryLatency:
[----:B------:R-:W-:Y:S01]  /*0000*/  LDC R1, c[0x0][0x37c] ;  /* 0x0000df00ff017b82 */ /* 0x000fe20000000800 */
[----:B------:R-:W0:Y:S07]  /*0010*/  S2R R0, SR_CTAID.X ;  /* 0x0000000000007919 */ /* 0x000e2e0000002500 */
[----:B------:R-:W1:Y:S01]  /*0020*/  LDC R11, c[0x0][0x398] ;  /* 0x0000e600ff0b7b82 */ /* 0x000e620000000800 */
[----:B------:R-:W0:Y:S01]  /*0030*/  LDCU UR4, c[0x0][0x360] ;  /* 0x00006c00ff0477ac */ /* 0x000e220008000800 */
[----:B------:R-:W0:Y:S02]  /*0040*/  S2R R3, SR_TID.X ;  /* 0x0000000000037919 */ /* 0x000e240000002100 */
[----:B0-----:R-:W-:-:S05]  /*0050*/  IMAD R0, R0, UR4, R3 ;  /* 0x0000000400007c24 */ /* 0x001fca000f8e0203 */
[----:B-1----:R-:W-:-:S13]  /*0060*/  ISETP.GE.AND P0, PT, R0, R11, PT ;  /* 0x0000000b0000720c */ /* 0x002fda0003f06270 */
[----:B------:R-:W-:Y:S05]  /*0070*/  @P0 EXIT ;  /* 0x000000000000094d */ /* 0x000fea0003800000 */
[----:B------:R-:W0:Y:S01]  /*0080*/  LDC.64 R2, c[0x0][0x388] ;  /* 0x0000e200ff027b82 */ /* 0x000e220000000a00 */
[----:B------:R-:W1:Y:S01]  /*0090*/  LDCU.64 UR4, c[0x0][0x358] ;  /* 0x00006b00ff0477ac */ /* 0x000e620008000a00 */
[----:B0-----:R-:W-:-:S05]  /*00a0*/  IMAD.WIDE R4, R0, 0x4, R2 ;  /* 0x0000000400047825 */ /* 0x001fca00078e0202 */
[----:B-1----:R-:W2:Y:S01]  /*00b0*/  LDG.E R27, desc[UR4][R4.64] ;  /* 0x00000004041b7981 */ /* 0x002ea2000c1e1900 */
[-C--:B------:R-:W-:Y:S01]  /*00c0*/  IABS R8, R11.reuse ;  /* 0x0000000b00087213 */ /* 0x080fe20000000000 */
[----:B------:R-:W-:Y:S01]  /*00d0*/  HFMA2 R6, -RZ, RZ, 0, 0 ;  /* 0x00000000ff067431 */ /* 0x000fe200000001ff */
[----:B------:R-:W-:Y:S02]  /*00e0*/  LOP3.LUT R10, RZ, R11, RZ, 0x33, !PT ;  /* 0x0000000bff0a7212 */ /* 0x000fe400078e33ff */
[----:B------:R-:W0:Y:S08]  /*00f0*/  I2F.RP R9, R8 ;  /* 0x0000000800097306 */ /* 0x000e300000209400 */
[----:B0-----:R-:W0:Y:S02]  /*0100*/  MUFU.RCP R9, R9 ;  /* 0x0000000900097308 */ /* 0x001e240000001000 */
[----:B0-----:R-:W-:-:S06]  /*0110*/  IADD3 R7, PT, PT, R9, 0xffffffe, RZ ;  /* 0x0ffffffe09077810 */ /* 0x001fcc0007ffe0ff */
[----:B------:R-:W0:Y:S02]  /*0120*/  F2I.FTZ.U32.TRUNC.NTZ R7, R7 ;  /* 0x0000000700077305 */ /* 0x000e24000021f000 */
[----:B0-----:R-:W-:-:S04]  /*0130*/  IMAD.MOV R13, RZ, RZ, -R7 ;  /* 0x000000ffff0d7224 */ /* 0x001fc800078e0a07 */
[----:B------:R-:W-:-:S04]  /*0140*/  IMAD R13, R13, R8, RZ ;  /* 0x000000080d0d7224 */ /* 0x000fc800078e02ff */
[----:B------:R-:W-:Y:S01]  /*0150*/  IMAD.HI.U32 R6, R7, R13, R6 ;  /* 0x0000000d07067227 */ /* 0x000fe200078e0006 */
[----:B--2---:R-:W-:Y:S02]  /*0160*/  IABS R5, R27 ;  /* 0x0000001b00057213 */ /* 0x004fe40000000000 */
[----:B------:R-:W-:-:S03]  /*0170*/  ISETP.GE.AND P1, PT, R27, RZ, PT ;  /* 0x000000ff1b00720c */ /* 0x000fc60003f26270 */
[----:B------:R-:W-:-:S04]  /*0180*/  IMAD.HI.U32 R4, R6, R5, RZ ;  /* 0x0000000506047227 */ /* 0x000fc800078e00ff */
[----:B------:R-:W-:-:S04]  /*0190*/  IMAD.MOV R4, RZ, RZ, -R4 ;  /* 0x000000ffff047224 */ /* 0x000fc800078e0a04 */
[----:B------:R-:W-:-:S05]  /*01a0*/  IMAD R5, R8, R4, R5 ;  /* 0x0000000408057224 */ /* 0x000fca00078e0205 */
[----:B------:R-:W-:-:S13]  /*01b0*/  ISETP.GT.U32.AND P0, PT, R8, R5, PT ;  /* 0x000000050800720c */ /* 0x000fda0003f04070 */
[----:B------:R-:W-:-:S04]  /*01c0*/  @!P0 IADD3 R5, PT, PT, R5, -R8, RZ ;  /* 0x8000000805058210 */ /* 0x000fc80007ffe0ff */
[----:B------:R-:W-:-:S13]  /*01d0*/  ISETP.GT.U32.AND P0, PT, R8, R5, PT ;  /* 0x000000050800720c */ /* 0x000fda0003f04070 */
[----:B------:R-:W-:Y:S01]  /*01e0*/  @!P0 IMAD.IADD R5, R5, 0x1, -R8 ;  /* 0x0000000105058824 */ /* 0x000fe200078e0a08 */
[----:B------:R-:W-:-:S04]  /*01f0*/  ISETP.NE.AND P0, PT, R11, RZ, PT ;  /* 0x000000ff0b00720c */ /* 0x000fc80003f05270 */
[----:B------:R-:W-:-:S04]  /*0200*/  @!P1 IADD3 R5, PT, PT, -R5, RZ, RZ ;  /* 0x000000ff05059210 */ /* 0x000fc80007ffe1ff */
[----:B------:R-:W-:-:S05]  /*0210*/  SEL R5, R10, R5, !P0 ;  /* 0x000000050a057207 */ /* 0x000fca0004000000 */
[----:B------:R-:W-:-:S05]  /*0220*/  IMAD.WIDE R4, R5, 0x4, R2 ;  /* 0x0000000405047825 */ /* 0x000fca00078e0202 */
[----:B------:R-:W2:Y:S02]  /*0230*/  LDG.E R23, desc[UR4][R4.64] ;  /* 0x0000000404177981 */ /* 0x000ea4000c1e1900 */
        /* <DEDUP_REMOVED lines=8> */
[----:B------:R-:W-:-:S05]  /*02c0*/  @!P1 IMAD.IADD R7, R7, 0x1, -R8 ;  /* 0x0000000107079824 */ /* 0x000fca00078e0a08 */
        /* <DEDUP_REMOVED lines=97> */
[----:B------:R-:W-:-:S05]  /*08e0*/  IMAD.HI.U32 R6, R6, R13, RZ ;  /* 0x0000000d06067227 */ /* 0x000fca00078e00ff */
[----:B------:R-:W-:-:S05]  /*08f0*/  IADD3 R6, PT, PT, -R6, RZ, RZ ;  /* 0x000000ff06067210 */ /* 0x000fca0007ffe1ff */
[----:B------:R-:W-:-:S05]  /*0900*/  IMAD R13, R8, R6, R13 ;  /* 0x00000006080d7224 */ /* 0x000fca00078e020d */
[----:B------:R-:W-:-:S13]  /*0910*/  ISETP.GT.U32.AND P1, PT, R8, R13, PT ;  /* 0x0000000d0800720c */ /* 0x000fda0003f24070 */
[----:B------:R-:W-:-:S05]  /*0920*/  @!P1 IMAD.IADD R13, R13, 0x1, -R8 ;  /* 0x000000010d0d9824 */ /* 0x000fca00078e0a08 */
[----:B------:R-:W-:-:S13]  /*0930*/  ISETP.GT.U32.AND P1, PT, R8, R13, PT ;  /* 0x0000000d0800720c */ /* 0x000fda0003f24070 */
[----:B------:R-:W-:-:S04]  /*0940*/  @!P1 IADD3 R13, PT, PT, R13, -R8, RZ ;  /* 0x800000080d0d9210 */ /* 0x000fc80007ffe0ff */
[----:B------:R-:W-:-:S04]  /*0950*/  @!P2 IADD3 R13, PT, PT, -R13, RZ, RZ ;  /* 0x000000ff0d0da210 */ /* 0x000fc80007ffe1ff */
[----:B------:R-:W-:-:S05]  /*0960*/  SEL R13, R10, R13, !P0 ;  /* 0x0000000d0a0d7207 */ /* 0x000fca0004000000 */
[----:B------:R-:W-:Y:S02]  /*0970*/  IMAD.WIDE R12, R13, 0x4, R2 ;  /* 0x000000040d0c7825 */ /* 0x000fe400078e0202 */
[----:B------:R-:W0:Y:S04]  /*0980*/  LDC.64 R2, c[0x0][0x380] ;  /* 0x0000e000ff027b82 */ /* 0x000e280000000a00 */
[----:B------:R-:W2:Y:S01]  /*0990*/  LDG.E R13, desc[UR4][R12.64] ;  /* 0x000000040c0d7981 */ /* 0x000ea2000c1e1900 */
[----:B0-----:R-:W-:-:S04]  /*09a0*/  IMAD.WIDE R22, R23, 0x4, R2 ;  /* 0x0000000417167825 */ /* 0x001fc800078e0202 */
[--C-:B------:R-:W-:Y:S02]  /*09b0*/  IMAD.WIDE R26, R27, 0x4, R2.reuse ;  /* 0x000000041b1a7825 */ /* 0x100fe400078e0202 */
[----:B------:R-:W3:Y:S02]  /*09c0*/  LDG.E R23, desc[UR4][R22.64] ;  /* 0x0000000416177981 */ /* 0x000ee4000c1e1900 */
[--C-:B------:R-:W-:Y:S02]  /*09d0*/  IMAD.WIDE R14, R15, 0x4, R2.reuse ;  /* 0x000000040f0e7825 */ /* 0x100fe400078e0202 */
[----:B------:R-:W3:Y:S02]  /*09e0*/  LDG.E R6, desc[UR4][R26.64] ;  /* 0x000000041a067981 */ /* 0x000ee4000c1e1900 */
[--C-:B------:R-:W-:Y:S02]  /*09f0*/  IMAD.WIDE R4, R25, 0x4, R2.reuse ;  /* 0x0000000419047825 */ /* 0x100fe400078e0202 */
[----:B------:R-:W4:Y:S02]  /*0a00*/  LDG.E R14, desc[UR4][R14.64] ;  /* 0x000000040e0e7981 */ /* 0x000f24000c1e1900 */
[----:B------:R-:W-:-:S02]  /*0a10*/  IMAD.WIDE R20, R21, 0x4, R2 ;  /* 0x0000000415147825 */ /* 0x000fc400078e0202 */
[----:B------:R-:W5:Y:S02]  /*0a20*/  LDG.E R4, desc[UR4][R4.64] ;  /* 0x0000000404047981 */ /* 0x000f64000c1e1900 */
[--C-:B------:R-:W-:Y:S02]  /*0a30*/  IMAD.WIDE R18, R19, 0x4, R2.reuse ;  /* 0x0000000413127825 */ /* 0x100fe400078e0202 */
[----:B------:R-:W5:Y:S02]  /*0a40*/  LDG.E R20, desc[UR4][R20.64] ;  /* 0x0000000414147981 */ /* 0x000f64000c1e1900 */
[--C-:B------:R-:W-:Y:S02]  /*0a50*/  IMAD.WIDE R16, R17, 0x4, R2.reuse ;  /* 0x0000000411107825 */ /* 0x100fe400078e0202 */
[----:B------:R-:W5:Y:S02]  /*0a60*/  LDG.E R18, desc[UR4][R18.64] ;  /* 0x0000000412127981 */ /* 0x000f64000c1e1900 */
[----:B------:R-:W-:-:S02]  /*0a70*/  IMAD.WIDE R10, R11, 0x4, R2 ;  /* 0x000000040b0a7825 */ /* 0x000fc400078e0202 */
[----:B------:R-:W5:Y:S02]  /*0a80*/  LDG.E R16, desc[UR4][R16.64] ;  /* 0x0000000410107981 */ /* 0x000f64000c1e1900 */
[--C-:B------:R-:W-:Y:S02]  /*0a90*/  IMAD.WIDE R8, R9, 0x4, R2.reuse ;  /* 0x0000000409087825 */ /* 0x100fe400078e0202 */
[----:B------:R-:W5:Y:S02]  /*0aa0*/  LDG.E R10, desc[UR4][R10.64] ;  /* 0x000000040a0a7981 */ /* 0x000f64000c1e1900 */
[--C-:B------:R-:W-:Y:S02]  /*0ab0*/  IMAD.WIDE R24, R7, 0x4, R2.reuse ;  /* 0x0000000407187825 */ /* 0x100fe400078e0202 */
[----:B------:R-:W5:Y:S04]  /*0ac0*/  LDG.E R8, desc[UR4][R8.64] ;  /* 0x0000000408087981 */ /* 0x000f68000c1e1900 */
[----:B------:R-:W5:Y:S01]  /*0ad0*/  LDG.E R24, desc[UR4][R24.64] ;  /* 0x0000000418187981 */ /* 0x000f62000c1e1900 */
[----:B--2---:R-:W-:-:S02]  /*0ae0*/  IMAD.WIDE R12, R13, 0x4, R2 ;  /* 0x000000040d0c7825 */ /* 0x004fc400078e0202 */
[----:B------:R-:W0:Y:S04]  /*0af0*/  LDC.64 R2, c[0x0][0x390] ;  /* 0x0000e400ff027b82 */ /* 0x000e280000000a00 */
[----:B------:R-:W2:Y:S01]  /*0b00*/  LDG.E R12, desc[UR4][R12.64] ;  /* 0x000000040c0c7981 */ /* 0x000ea2000c1e1900 */
[----:B---3--:R-:W-:-:S04]  /*0b10*/  FADD R23, R6, R23 ;  /* 0x0000001706177221 */ /* 0x008fc80000000000 */
[----:B----4-:R-:W-:-:S04]  /*0b20*/  FADD R23, R23, R14 ;  /* 0x0000000e17177221 */ /* 0x010fc80000000000 */
[----:B-----5:R-:W-:-:S04]  /*0b30*/  FADD R23, R23, R4 ;  /* 0x0000000417177221 */ /* 0x020fc80000000000 */
[----:B------:R-:W-:-:S04]  /*0b40*/  FADD R23, R23, R20 ;  /* 0x0000001417177221 */ /* 0x000fc80000000000 */
[----:B------:R-:W-:-:S04]  /*0b50*/  FADD R23, R23, R18 ;  /* 0x0000001217177221 */ /* 0x000fc80000000000 */
[----:B------:R-:W-:-:S04]  /*0b60*/  FADD R23, R23, R16 ;  /* 0x0000001017177221 */ /* 0x000fc80000000000 */
[----:B------:R-:W-:-:S04]  /*0b70*/  FADD R23, R23, R10 ;  /* 0x0000000a17177221 */ /* 0x000fc80000000000 */
[----:B------:R-:W-:-:S04]  /*0b80*/  FADD R23, R23, R8 ;  /* 0x0000000817177221 */ /* 0x000fc80000000000 */
[----:B------:R-:W-:Y:S01]  /*0b90*/  FADD R5, R23, R24 ;  /* 0x0000001817057221 */ /* 0x000fe20000000000 */
[----:B0-----:R-:W-:-:S04]  /*0ba0*/  IMAD.WIDE R2, R0, 0x4, R2 ;  /* 0x0000000400027825 */ /* 0x001fc800078e0202 */
[----:B--2---:R-:W-:-:S05]  /*0bb0*/  FADD R5, R5, R12 ;  /* 0x0000000c05057221 */ /* 0x004fca0000000000 */
[----:B------:R-:W-:Y:S01]  /*0bc0*/  STG.E desc[UR4][R2.64], R5 ;  /* 0x0000000502007986 */ /* 0x000fe2000c101904 */
[----:B------:R-:W-:Y:S05]  /*0bd0*/  EXIT ;  /* 0x000000000000794d */ /* 0x000fea0003800000 */
.L_x_38:
        /* <DEDUP_REMOVED lines=10> */
.L_x_87:


//--------------------- .text.cooperativeReduction --------------------------
	.section	.text.cooperativeReduction,"ax",@progbits
	.align	128
        .global         cooperativeReduction
        .type           cooperativeReduction,@function
        .size           cooperativeReduction,(.L_x_88 - cooperativeReduction)
        .other          cooperativeReduction,@"STO_CUDA_ENTRY STV_DEFAULT"
cooperativeReduction:
.text.cooperativeReduction:
[----:B------:R-:W-:Y:S01]  /*0000*/  LDC R1, c[0x0][0x37c] ;  /* 0x0000df00ff017b82 */ /* 0x000fe20000000800 */
[----:B------:R-:W0:Y:S01]  /*0010*/  S2R R0, SR_CTAID.X ;  /* 0x0000000000007919 */ /* 0x000e220000002500 */
[----:B------:R-:W0:Y:S01]  /*0020*/  LDCU UR5, c[0x0][0x360] ;  /* 0x00006c00ff0577ac */ /* 0x000e220008000800 */
[----:B------:R-:W-:Y:S01]  /*0030*/  HFMA2 R4, -RZ, RZ, 0, 0 ;  /* 0x00000000ff047431 */ /* 0x000fe200000001ff */
[----:B------:R-:W0:Y:S01]  /*0040*/  S2R R9, SR_TID.X ;  /* 0x0000000000097919 */ /* 0x000e220000002100 */
[----:B------:R-:W1:Y:S01]  /*0050*/  LDCU UR4, c[0x0][0x390] ;  /* 0x00007200ff0477ac */ /* 0x000e620008000800 */
[----:B------:R-:W2:Y:S01]  /*0060*/  LDCU.64 UR6, c[0x0][0x358] ;  /* 0x00006b00ff0677ac */ /* 0x000ea20008000a00 */
[----:B0-----:R-:W-:-:S05]  /*0070*/  IMAD R5, R0, UR5, R9 ;  /* 0x0000000500057c24 */ /* 0x001fca000f8e0209 */
[----:B-1----:R-:W-:-:S13]  /*0080*/  ISETP.GE.AND P0, PT, R5, UR4, PT ;  /* 0x0000000405007c0c */ /* 0x002fda000bf06270 */
[----:B------:R-:W0:Y:S02]  /*0090*/  @!P0 LDC.64 R2, c[0x0][0x380] ;  /* 0x0000e000ff028b82 */ /* 0x000e240000000a00 */
[----:B0-----:R-:W-:-:S05]  /*00a0*/  @!P0 IMAD.WIDE R2, R5, 0x4, R2 ;  /* 0x0000000405028825 */ /* 0x001fca00078e0202 */
[----:B--2---:R-:W2:Y:S01]  /*00b0*/  @!P0 LDG.E R4, desc[UR6][R2.64] ;  /* 0x0000000602048981 */ /* 0x004ea2000c1e1900 */
[----:B------:R-:W0:Y:S01]  /*00c0*/  LDCU UR4, c[0x0][0x364] ;  /* 0x00006c80ff0477ac */ /* 0x000e220008000800 */
[----:B------:R-:W0:Y:S01]  /*00d0*/  S2R R8, SR_TID.Y ;  /* 0x0000000000087919 */ /* 0x000e220000002200 */
[----:B------:R-:W0:Y:S02]  /*00e0*/  S2R R11, SR_TID.Z ;  /* 0x00000000000b7919 */ /* 0x000e240000002300 */
[----:B0-----:R-:W-:-:S04]  /*00f0*/  IMAD R8, R11, UR4, R8 ;  /* 0x000000040b087c24 */ /* 0x001fc8000f8e0208 */
[----:B------:R-:W-:-:S05]  /*0100*/  IMAD R8, R8, UR5, R9 ;  /* 0x0000000508087c24 */ /* 0x000fca000f8e0209 */
[C---:B------:R-:W-:Y:S01]  /*0110*/  ISETP.GT.U32.AND P1, PT, R8.reuse, 0x1f, PT ;  /* 0x0000001f0800780c */ /* 0x040fe20003f24070 */
[----:B--2---:R-:W0:Y:S02]  /*0120*/  SHFL.DOWN PT, R5, R4, 0x10, 0x1f ;  /* 0x0a001f0004057f89 */ /* 0x004e2400000e0000 */
[----:B0-----:R-:W-:Y:S01]  /*0130*/  FADD R5, R5, R4 ;  /* 0x0000000405057221 */ /* 0x001fe20000000000 */
[----:B------:R-:W-:-:S04]  /*0140*/  LOP3.LUT P0, R4, R8, 0x1f, RZ, 0xc0, !PT ;  /* 0x0000001f08047812 */ /* 0x000fc8000780c0ff */
[----:B------:R-:W0:Y:S09]  /*0150*/  SHFL.DOWN PT, R6, R5, 0x8, 0x1f ;  /* 0x09001f0005067f89 */ /* 0x000e3200000e0000 */
[----:B------:R-:W1:Y:S01]  /*0160*/  @!P0 S2R R10, SR_CgaCtaId ;  /* 0x00000000000a8919 */ /* 0x000e620000008800 */
[----:B0-----:R-:W-:Y:S01]  /*0170*/  FADD R6, R5, R6 ;  /* 0x0000000605067221 */ /* 0x001fe20000000000 */
[----:B------:R-:W-:-:S04]  /*0180*/  @!P0 MOV R5, 0x400 ;  /* 0x0000040000058802 */ /* 0x000fc80000000f00 */
[----:B------:R-:W0:Y:S01]  /*0190*/  SHFL.DOWN PT, R7, R6, 0x4, 0x1f ;  /* 0x08801f0006077f89 */ /* 0x000e2200000e0000 */
[----:B-1----:R-:W-:-:S04]  /*01a0*/  @!P0 LEA R5, R10, R5, 0x18 ;  /* 0x000000050a058211 */ /* 0x002fc800078ec0ff */
[----:B------:R-:W-:Y:S01]  /*01b0*/  @!P0 LEA.HI R5, R8, R5, RZ, 0x1d ;  /* 0x0000000508058211 */ /* 0x000fe200078fe8ff */
[----:B0-----:R-:W-:-:S05]  /*01c0*/  FADD R7, R6, R7 ;  /* 0x0000000706077221 */ /* 0x001fca0000000000 */
[----:B------:R-:W0:Y:S02]  /*01d0*/  SHFL.DOWN PT, R2, R7, 0x2, 0x1f ;  /* 0x08401f0007027f89 */ /* 0x000e2400000e0000 */
[----:B0-----:R-:W-:-:S05]  /*01e0*/  FADD R2, R7, R2 ;  /* 0x0000000207027221 */ /* 0x001fca0000000000 */
[----:B------:R-:W0:Y:S02]  /*01f0*/  SHFL.DOWN PT, R3, R2, 0x1, 0x1f ;  /* 0x08201f0002037f89 */ /* 0x000e2400000e0000 */
[----:B0-----:R-:W-:-:S05]  /*0200*/  FADD R6, R2, R3 ;  /* 0x0000000302067221 */ /* 0x001fca0000000000 */
[----:B------:R0:W-:Y:S01]  /*0210*/  @!P0 STS [R5], R6 ;  /* 0x0000000605008388 */ /* 0x0001e20000000800 */
[----:B------:R-:W-:Y:S06]  /*0220*/  BAR.SYNC.DEFER_BLOCKING 0x0 ;  /* 0x0000000000007b1d */ /* 0x000fec0000010000 */
[----:B------:R-:W-:Y:S05]  /*0230*/  @P1 EXIT ;  /* 0x000000000000194d */ /* 0x000fea0003800000 */
[----:B------:R-:W-:-:S04]  /*0240*/  UIADD3 UR4, UPT, UPT, UR5, 0x1f, URZ ;  /* 0x0000001f05047890 */ /* 0x000fc8000fffe0ff */
[----:B------:R-:W-:-:S06]  /*0250*/  USHF.R.U32.HI UR4, URZ, 0x5, UR4 ;  /* 0x00000005ff047899 */ /* 0x000fcc0008011604 */
[----:B------:R-:W-:-:S13]  /*0260*/  ISETP.GE.U32.AND P0, PT, R4, UR4, PT ;  /* 0x0000000404007c0c */ /* 0x000fda000bf06070 */
[----:B------:R-:W1:Y:S01]  /*0270*/  @!P0 S2R R3, SR_CgaCtaId ;  /* 0x0000000000038919 */ /* 0x000e620000008800 */
[----:B------:R-:W-:-:S04]  /*0280*/  @!P0 MOV R2, 0x400 ;  /* 0x0000040000028802 */ /* 0x000fc80000000f00 */
[----:B-1----:R-:W-:Y:S02]  /*0290*/  @!P0 LEA R3, R3, R2, 0x18 ;  /* 0x0000000203038211 */ /* 0x002fe400078ec0ff */
[----:B------:R-:W-:Y:S02]  /*02a0*/  MOV R2, RZ ;  /* 0x000000ff00027202 */ /* 0x000fe40000000f00 */
[----:B------:R-:W-:-:S05]  /*02b0*/  @!P0 LEA R3, R4, R3, 0x2 ;  /* 0x0000000304038211 */ /* 0x000fca00078e10ff */
[----:B------:R-:W0:Y:S01]  /*02c0*/  @!P0 LDS R2, [R3] ;  /* 0x0000000003028984 */ /* 0x000e220000000800 */
[----:B------:R-:W-:-:S03]  /*02d0*/  ISETP.NE.AND P0, PT, R4, RZ, PT ;  /* 0x000000ff0400720c */ /* 0x000fc60003f05270 */
[----:B0-----:R-:W0:Y:S02]  /*02e0*/  SHFL.DOWN PT, R5, R2, 0x10, 0x1f ;  /* 0x0a001f0002057f89 */ /* 0x001e2400000e0000 */
[----:B0-----:R-:W-:-:S05]  /*02f0*/  FADD R5, R5, R2 ;  /* 0x0000000205057221 */ /* 0x001fca0000000000 */
[----:B------:R-:W0:Y:S02]  /*0300*/  SHFL.DOWN PT, R6, R5, 0x8, 0x1f ;  /* 0x09001f0005067f89 */ /* 0x000e2400000e0000 */
[----:B0-----:R-:W-:-:S05]  /*0310*/  FADD R6, R5, R6 ;  /* 0x0000000605067221 */ /* 0x001fca0000000000 */
[----:B------:R-:W0:Y:S02]  /*0320*/  SHFL.DOWN PT, R7, R6, 0x4, 0x1f ;  /* 0x08801f0006077f89 */ /* 0x000e2400000e0000 */
[----:B0-----:R-:W-:-:S05]  /*0330*/  FADD R7, R6, R7 ;  /* 0x0000000706077221 */ /* 0x001fca0000000000 */
[----:B------:R-:W0:Y:S02]  /*0340*/  SHFL.DOWN PT, R8, R7, 0x2, 0x1f ;  /* 0x08401f0007087f89 */ /* 0x000e2400000e0000 */
[----:B0-----:R-:W-:-:S05]  /*0350*/  FADD R8, R7, R8 ;  /* 0x0000000807087221 */ /* 0x001fca0000000000 */
[----:B------:R0:W1:Y:S01]  /*0360*/  SHFL.DOWN PT, R9, R8, 0x1, 0x1f ;  /* 0x08201f0008097f89 */ /* 0x00006200000e0000 */
[----:B------:R-:W-:Y:S05]  /*0370*/  @P0 EXIT ;  /* 0x000000000000094d */ /* 0x000fea0003800000 */
[----:B------:R-:W2:Y:S01]  /*0380*/  LDC.64 R2, c[0x0][0x388] ;  /* 0x0000e200ff027b82 */ /* 0x000ea20000000a00 */
[----:B-1----:R-:W-:Y:S01]  /*0390*/  FADD R9, R8, R9 ;  /* 0x0000000908097221 */ /* 0x002fe20000000000 */
[----:B--2---:R-:W-:-:S05]  /*03a0*/  IMAD.WIDE.U32 R2, R0, 0x4, R2 ;  /* 0x0000000400027825 */ /* 0x004fca00078e0002 */
[----:B------:R-:W-:Y:S01]  /*03b0*/  STG.E desc[UR6][R2.64], R9 ;  /* 0x0000000902007986 */ /* 0x000fe2000c101906 */
[----:B------:R-:W-:Y:S05]  /*03c0*/  EXIT ;  /* 0x000000000000794d */ /* 0x000fea0003800000 */
.L_x_39:
        /* <DEDUP_REMOVED lines=11> */
.L_x_88:


//--------------------- .text.reduction           --------------------------
	.section	.text.reduction,"ax",@progbits
	.align	128
        .global         reduction
        .type           reduction,@function
        .size           reduction,(.L_x_89 - reduction)
        .other          reduction,@"STO_CUDA_ENTRY STV_DEFAULT"
reduction:
.text.reduction:
[----:B------:R-:W-:Y:S01]  /*0000*/  LDC R1, c[0x0][0x37c] ;  /* 0x0000df00ff017b82 */ /* 0x000fe20000000800 */
[----:B------:R-:W0:Y:S07]  /*0010*/  S2R R3, SR_TID.X ;  /* 0x0000000000037919 */ /* 0x000e2e0000002100 */
[----:B------:R-:W0:Y:S01]  /*0020*/  LDC R8, c[0x0][0x360] ;  /* 0x0000d800ff087b82 */ /* 0x000e220000000800 */
[----:B------:R-:W1:Y:S01]  /*0030*/  LDCU UR4, c[0x0][0x390] ;  /* 0x00007200ff0477ac */ /* 0x000e620008000800 */
[----:B------:R-:W-:Y:S01]  /*0040*/  IMAD.MOV.U32 R2, RZ, RZ, RZ ;  /* 0x000000ffff027224 */ /* 0x000fe200078e00ff */
[----:B------:R-:W0:Y:S01]  /*0050*/  S2R R0, SR_CTAID.X ;  /* 0x0000000000007919 */ /* 0x000e220000002500 */
[----:B------:R-:W2:Y:S01]  /*0060*/  LDCU.64 UR6, c[0x0][0x358] ;  /* 0x00006b00ff0677ac */ /* 0x000ea20008000a00 */
[----:B0-----:R-:W-:-:S05]  /*0070*/  IMAD R7, R0, R8, R3 ;  /* 0x0000000800077224 */ /* 0x001fca00078e0203 */
[----:B-1----:R-:W-:-:S13]  /*0080*/  ISETP.GE.AND P0, PT, R7, UR4, PT ;  /* 0x0000000407007c0c */ /* 0x002fda000bf06270 */
[----:B------:R-:W0:Y:S02]  /*0090*/  @!P0 LDC.64 R4, c[0x0][0x380] ;  /* 0x0000e000ff048b82 */ /* 0x000e240000000a00 */
[----:B0-----:R-:W-:-:S05]  /*00a0*/  @!P0 IMAD.WIDE R4, R7, 0x4, R4 ;  /* 0x0000000407048825 */ /* 0x001fca00078e0204 */
[----:B--2---:R-:W2:Y:S01]  /*00b0*/  @!P0 LDG.E R2, desc[UR6][R4.64] ;  /* 0x0000000604028981 */ /* 0x004ea2000c1e1900 */
[----:B------:R-:W0:Y:S01]  /*00c0*/  S2UR UR5, SR_CgaCtaId ;  /* 0x00000000000579c3 */ /* 0x000e220000008800 */
[----:B------:R-:W-:Y:S01]  /*00d0*/  UMOV UR4, 0x400 ;  /* 0x0000040000047882 */ /* 0x000fe20000000000 */
[----:B------:R-:W-:Y:S02]  /*00e0*/  ISETP.GE.U32.AND P1, PT, R8, 0x42, PT ;  /* 0x000000420800780c */ /* 0x000fe40003f26070 */
[----:B------:R-:W-:Y:S01]  /*00f0*/  ISETP.GT.U32.AND P0, PT, R3, 0x1f, PT ;  /* 0x0000001f0300780c */ /* 0x000fe20003f04070 */
[----:B0-----:R-:W-:-:S06]  /*0100*/  ULEA UR4, UR5, UR4, 0x18 ;  /* 0x0000000405047291 */ /* 0x001fcc000f8ec0ff */
[----:B------:R-:W-:-:S05]  /*0110*/  LEA R7, R3, UR4, 0x2 ;  /* 0x0000000403077c11 */ /* 0x000fca000f8e10ff */
[----:B--2---:R0:W-:Y:S01]  /*0120*/  STS [R7], R2 ;  /* 0x0000000207007388 */ /* 0x0041e20000000800 */
[----:B------:R-:W-:Y:S06]  /*0130*/  BAR.SYNC.DEFER_BLOCKING 0x0 ;  /* 0x0000000000007b1d */ /* 0x000fec0000010000 */
[----:B------:R-:W-:Y:S05]  /*0140*/  @!P1 BRA `(.L_x_40) ;  /* 0x0000000000309947 */ /* 0x000fea0003800000 */
[----:B0-----:R-:W-:-:S07]  /*0150*/  IMAD.MOV.U32 R2, RZ, RZ, R8 ;  /* 0x000000ffff027224 */ /* 0x001fce00078e0008 */
.L_x_41:
[----:B------:R-:W-:-:S04]  /*0160*/  SHF.R.U32.HI R10, RZ, 0x1, R2 ;  /* 0x00000001ff0a7819 */ /* 0x000fc80000011602 */
[----:B------:R-:W-:-:S13]  /*0170*/  ISETP.GE.U32.AND P1, PT, R3, R10, PT ;  /* 0x0000000a0300720c */ /* 0x000fda0003f26070 */
[----:B------:R-:W-:Y:S01]  /*0180*/  @!P1 IMAD R4, R10, 0x4, R7 ;  /* 0x000000040a049824 */ /* 0x000fe200078e0207 */
[----:B------:R-:W-:Y:S05]  /*0190*/  @!P1 LDS R5, [R7] ;  /* 0x0000000007059984 */ /* 0x000fea0000000800 */
[----:B------:R-:W0:Y:S02]  /*01a0*/  @!P1 LDS R4, [R4] ;  /* 0x0000000004049984 */ /* 0x000e240000000800 */
[----:B0-----:R-:W-:-:S05]  /*01b0*/  @!P1 FADD R6, R4, R5 ;  /* 0x0000000504069221 */ /* 0x001fca0000000000 */
[----:B------:R1:W-:Y:S01]  /*01c0*/  @!P1 STS [R7], R6 ;  /* 0x0000000607009388 */ /* 0x0003e20000000800 */
[----:B------:R-:W-:Y:S01]  /*01d0*/  BAR.SYNC.DEFER_BLOCKING 0x0 ;  /* 0x0000000000007b1d */ /* 0x000fe20000010000 */
[----:B------:R-:W-:Y:S01]  /*01e0*/  ISETP.GT.U32.AND P1, PT, R2, 0x83, PT ;  /* 0x000000830200780c */ /* 0x000fe20003f24070 */
[----:B------:R-:W-:-:S12]  /*01f0*/  IMAD.MOV.U32 R2, RZ, RZ, R10 ;  /* 0x000000ffff027224 */ /* 0x000fd800078e000a */
[----:B-1----:R-:W-:Y:S05]  /*0200*/  @P1 BRA `(.L_x_41) ;  /* 0xfffffffc00d41947 */ /* 0x002fea000383ffff */
.L_x_40:
[----:B------:R-:W-:Y:S05]  /*0210*/  @P0 EXIT ;  /* 0x000000000000094d */ /* 0x000fea0003800000 */
[----:B------:R-:W-:-:S13]  /*0220*/  ISETP.GE.U32.AND P0, PT, R8, 0x40, PT ;  /* 0x000000400800780c */ /* 0x000fda0003f06070 */
[----:B0-----:R-:W-:Y:S04]  /*0230*/  @P0 LDS R2, [R7+0x80] ;  /* 0x0000800007020984 */ /* 0x001fe80000000800 */
[----:B------:R-:W0:Y:S02]  /*0240*/  @P0 LDS R5, [R7] ;  /* 0x0000000007050984 */ /* 0x000e240000000800 */
[----:B0-----:R-:W-:-:S05]  /*0250*/  @P0 FADD R2, R2, R5 ;  /* 0x0000000502020221 */ /* 0x001fca0000000000 */
[----:B------:R0:W-:Y:S01]  /*0260*/  @P0 STS [R7], R2 ;  /* 0x0000000207000388 */ /* 0x0001e20000000800 */
[----:B------:R-:W-:Y:S05]  /*0270*/  @P0 BRA `(.L_x_42) ;  /* 0x0000000000080947 */ /* 0x000fea0003800000 */
[----:B------:R-:W-:-:S13]  /*0280*/  ISETP.GE.U32.AND P0, PT, R8, 0x20, PT ;  /* 0x000000200800780c */ /* 0x000fda0003f06070 */
[----:B------:R-:W-:Y:S05]  /*0290*/  @!P0 BRA `(.L_x_43) ;  /* 0x0000000000148947 */ /* 0x000fea0003800000 */
.L_x_42:
[----:B0-----:R-:W-:Y:S04]  /*02a0*/  LDS R2, [R7+0x40] ;  /* 0x0000400007027984 */ /* 0x001fe80000000800 */
[----:B------:R-:W0:Y:S02]  /*02b0*/  LDS R5, [R7] ;  /* 0x0000000007057984 */ /* 0x000e240000000800 */
[----:B0-----:R-:W-:-:S05]  /*02c0*/  FADD R2, R2, R5 ;  /* 0x0000000502027221 */ /* 0x001fca0000000000 */
[----:B------:R0:W-:Y:S01]  /*02d0*/  STS [R7], R2 ;  /* 0x0000000207007388 */ /* 0x0001e20000000800 */
[----:B------:R-:W-:Y:S05]  /*02e0*/  BRA `(.L_x_44) ;  /* 0x0000000000087947 */ /* 0x000fea0003800000 */
.L_x_43:
[----:B------:R-:W-:-:S13]  /*02f0*/  ISETP.GE.U32.AND P0, PT, R8, 0x10, PT ;  /* 0x000000100800780c */ /* 0x000fda0003f06070 */
[----:B------:R-:W-:Y:S05]  /*0300*/  @!P0 BRA `(.L_x_45) ;  /* 0x0000000000148947 */ /* 0x000fea0003800000 */
.L_x_44:
[----:B0-----:R-:W-:Y:S04]  /*0310*/  LDS R2, [R7+0x20] ;  /* 0x0000200007027984 */ /* 0x001fe80000000800 */
[----:B------:R-:W0:Y:S02]  /*0320*/  LDS R5, [R7] ;  /* 0x0000000007057984 */ /* 0x000e240000000800 */
[----:B0-----:R-:W-:-:S05]  /*0330*/  FADD R2, R2, R5 ;  /* 0x0000000502027221 */ /* 0x001fca0000000000 */
[----:B------:R0:W-:Y:S01]  /*0340*/  STS [R7], R2 ;  /* 0x0000000207007388 */ /* 0x0001e20000000800 */
[----:B------:R-:W-:Y:S05]  /*0350*/  BRA `(.L_x_46) ;  /* 0x0000000000087947 */ /* 0x000fea0003800000 */
.L_x_45:
[----:B------:R-:W-:-:S13]  /*0360*/  ISETP.GE.U32.AND P0, PT, R8, 0x8, PT ;  /* 0x000000080800780c */ /* 0x000fda0003f06070 */
[----:B------:R-:W-:Y:S05]  /*0370*/  @!P0 BRA `(.L_x_47) ;  /* 0x0000000000148947 */ /* 0x000fea0003800000 */
.L_x_46:
[----:B0-----:R-:W-:Y:S04]  /*0380*/  LDS R2, [R7+0x10] ;  /* 0x0000100007027984 */ /* 0x001fe80000000800 */
[----:B------:R-:W0:Y:S02]  /*0390*/  LDS R5, [R7] ;  /* 0x0000000007057984 */ /* 0x000e240000000800 */
[----:B0-----:R-:W-:-:S05]  /*03a0*/  FADD R2, R2, R5 ;  /* 0x0000000502027221 */ /* 0x001fca0000000000 */
[----:B------:R0:W-:Y:S01]  /*03b0*/  STS [R7], R2 ;  /* 0x0000000207007388 */ /* 0x0001e20000000800 */
[----:B------:R-:W-:Y:S05]  /*03c0*/  BRA `(.L_x_48) ;  /* 0x0000000000087947 */ /* 0x000fea0003800000 */
.L_x_47:
[----:B------:R-:W-:-:S13]  /*03d0*/  ISETP.GE.U32.AND P0, PT, R8, 0x4, PT ;  /* 0x000000040800780c */ /* 0x000fda0003f06070 */
[----:B------:R-:W-:Y:S05]  /*03e0*/  @!P0 BRA `(.L_x_49) ;  /* 0x0000000000148947 */ /* 0x000fea0003800000 */
.L_x_48:
[----:B0-----:R-:W-:Y:S04]  /*03f0*/  LDS R2, [R7+0x8] ;  /* 0x0000080007027984 */ /* 0x001fe80000000800 */
[----:B------:R-:W0:Y:S02]  /*0400*/  LDS R5, [R7] ;  /* 0x0000000007057984 */ /* 0x000e240000000800 */
[----:B0-----:R-:W-:-:S05]  /*0410*/  FADD R2, R2, R5 ;  /* 0x0000000502027221 */ /* 0x001fca0000000000 */
[----:B------:R0:W-:Y:S01]  /*0420*/  STS [R7], R2 ;  /* 0x0000000207007388 */ /* 0x0001e20000000800 */
[----:B------:R-:W-:Y:S05]  /*0430*/  BRA `(.L_x_50) ;  /* 0x0000000000087947 */ /* 0x000fea0003800000 */
.L_x_49:
[----:B------:R-:W-:-:S13]  /*0440*/  ISETP.GE.U32.AND P0, PT, R8, 0x2, PT ;  /* 0x000000020800780c */ /* 0x000fda0003f06070 */
[----:B------:R-:W-:Y:S05]  /*0450*/  @!P0 BRA `(.L_x_51) ;  /* 0x0000000000108947 */ /* 0x000fea0003800000 */
.L_x_50:
[----:B0-----:R-:W-:Y:S04]  /*0460*/  LDS R2, [R7+0x4] ;  /* 0x0000040007027984 */ /* 0x001fe80000000800 */
[----:B------:R-:W0:Y:S02]  /*0470*/  LDS R5, [R7] ;  /* 0x0000000007057984 */ /* 0x000e240000000800 */
[----:B0-----:R-:W-:-:S05]  /*0480*/  FADD R2, R2, R5 ;  /* 0x0000000502027221 */ /* 0x001fca0000000000 */
[----:B------:R1:W-:Y:S02]  /*0490*/  STS [R7], R2 ;  /* 0x0000000207007388 */ /* 0x0003e40000000800 */
.L_x_51:
[----:B------:R-:W-:-:S13]  /*04a0*/  ISETP.NE.AND P0, PT, R3, RZ, PT ;  /* 0x000000ff0300720c */ /* 0x000fda0003f05270 */
[----:B------:R-:W-:Y:S05]  /*04b0*/  @P0 EXIT ;  /* 0x000000000000094d */ /* 0x000fea0003800000 */
[----:B------:R-:W2:Y:S01]  /*04c0*/  S2UR UR5, SR_CgaCtaId ;  /* 0x00000000000579c3 */ /* 0x000ea20000008800 */
[----:B------:R-:W-:-:S07]  /*04d0*/  UMOV UR4, 0x400 ;  /* 0x0000040000047882 */ /* 0x000fce0000000000 */
[----:B01----:R-:W0:Y:S01]  /*04e0*/  LDC.64 R2, c[0x0][0x388] ;  /* 0x0000e200ff027b82 */ /* 0x003e220000000a00 */
[----:B--2---:R-:W-:Y:S01]  /*04f0*/  ULEA UR4, UR5, UR4, 0x18 ;  /* 0x0000000405047291 */ /* 0x004fe2000f8ec0ff */
[----:B0-----:R-:W-:-:S08]  /*0500*/  IMAD.WIDE.U32 R2, R0, 0x4, R2 ;  /* 0x0000000400027825 */ /* 0x001fd000078e0002 */
[----:B------:R-:W0:Y:S04]  /*0510*/  LDS R5, [UR4] ;  /* 0x00000004ff057984 */ /* 0x000e280008000800 */
[----:B0-----:R-:W-:Y:S01]  /*0520*/  STG.E desc[UR6][R2.64], R5 ;  /* 0x0000000502007986 */ /* 0x001fe2000c101906 */
[----:B------:R-:W-:Y:S05]  /*0530*/  EXIT ;  /* 0x000000000000794d */ /* 0x000fea0003800000 */
.L_x_52:
        /* <DEDUP_REMOVED lines=12> */
.L_x_89:


//--------------------- .text.tiledMatrixMul      --------------------------
	.section	.text.tiledMatrixMul,"ax",@progbits
	.align	128
        .global         tiledMatrixMul
        .type           tiledMatrixMul,@function
        .size           tiledMatrixMul,(.L_x_90 - tiledMatrixMul)
        .other          tiledMatrixMul,@"STO_CUDA_ENTRY STV_DEFAULT"
tiledMatrixMul:
.text.tiledMatrixMul:
[----:B------:R-:W-:Y:S01]  /*0000*/  LDC R1, c[0x0][0x37c] ;  /* 0x0000df00ff017b82 */ /* 0x000fe20000000800 */
[----:B------:R-:W0:Y:S01]  /*0010*/  S2R R13, SR_TID.Y ;  /* 0x00000000000d7919 */ /* 0x000e220000002200 */
[----:B------:R-:W1:Y:S01]  /*0020*/  LDCU UR7, c[0x0][0x398] ;  /* 0x00007300ff0777ac */ /* 0x000e620008000800 */
[----:B------:R-:W-:Y:S01]  /*0030*/  HFMA2 R23, -RZ, RZ, 0, 0 ;  /* 0x00000000ff177431 */ /* 0x000fe200000001ff */
[----:B------:R-:W0:Y:S01]  /*0040*/  S2R R0, SR_CTAID.Y ;  /* 0x0000000000007919 */ /* 0x000e220000002600 */
[----:B------:R-:W2:Y:S01]  /*0050*/  LDCU.64 UR8, c[0x0][0x358] ;  /* 0x00006b00ff0877ac */ /* 0x000ea20008000a00 */
[----:B------:R-:W3:Y:S01]  /*0060*/  S2R R15, SR_TID.X ;  /* 0x00000000000f7919 */ /* 0x000ee20000002100 */
[----:B------:R-:W3:Y:S01]  /*0070*/  S2R R6, SR_CTAID.X ;  /* 0x0000000000067919 */ /* 0x000ee20000002500 */
[----:B-1----:R-:W-:Y:S01]  /*0080*/  UISETP.GE.AND UP0, UPT, UR7, 0x1, UPT ;  /* 0x000000010700788c */ /* 0x002fe2000bf06270 */
[----:B0-----:R-:W-:Y:S02]  /*0090*/  LEA R0, R0, R13, 0x4 ;  /* 0x0000000d00007211 */ /* 0x001fe400078e20ff */
[----:B---3--:R-:W-:-:S06]  /*00a0*/  LEA R3, R6, R15, 0x4 ;  /* 0x0000000f06037211 */ /* 0x008fcc00078e20ff */
[----:B--2---:R-:W-:Y:S05]  /*00b0*/  BRA.U !UP0, `(.L_x_53) ;  /* 0x0000000d08287547 */ /* 0x004fea000b800000 */
[----:B------:R-:W0:Y:S01]  /*00c0*/  S2UR UR6, SR_CgaCtaId ;  /* 0x00000000000679c3 */ /* 0x000e220000008800 */
[----:B------:R-:W-:Y:S01]  /*00d0*/  UMOV UR4, 0x400 ;  /* 0x0000040000047882 */ /* 0x000fe20000000000 */
[----:B------:R-:W-:Y:S01]  /*00e0*/  UISETP.GE.U32.AND UP0, UPT, UR7, 0x11, UPT ;  /* 0x000000110700788c */ /* 0x000fe2000bf06070 */
[----:B------:R-:W-:Y:S01]  /*00f0*/  MOV R23, RZ ;  /* 0x000000ff00177202 */ /* 0x000fe20000000f00 */
[----:B------:R-:W-:Y:S02]  /*0100*/  UIADD3 UR5, UPT, UPT, UR4, 0x400, URZ ;  /* 0x0000040004057890 */ /* 0x000fe4000fffe0ff */
[----:B0-----:R-:W-:Y:S02]  /*0110*/  ULEA UR4, UR6, UR4, 0x18 ;  /* 0x0000000406047291 */ /* 0x001fe4000f8ec0ff */
[----:B------:R-:W-:Y:S02]  /*0120*/  ULEA UR5, UR6, UR5, 0x18 ;  /* 0x0000000506057291 */ /* 0x000fe4000f8ec0ff */
[----:B------:R-:W-:-:S02]  /*0130*/  UIADD3 UR6, UPT, UPT, UR7, 0xf, URZ ;  /* 0x0000000f07067890 */ /* 0x000fc4000fffe0ff */
[----:B------:R-:W-:Y:S01]  /*0140*/  LEA R2, R13, UR4, 0x6 ;  /* 0x000000040d027c11 */ /* 0x000fe2000f8e30ff */
[----:B------:R-:W-:Y:S01]  /*0150*/  UMOV UR4, URZ ;  /* 0x000000ff00047c82 */ /* 0x000fe20008000000 */
[C---:B------:R-:W-:Y:S02]  /*0160*/  LEA R16, R15.reuse, UR5, 0x2 ;  /* 0x000000050f107c11 */ /* 0x040fe4000f8e10ff */
[----:B------:R-:W-:Y:S02]  /*0170*/  LEA R22, R15, R2, 0x2 ;  /* 0x000000020f167211 */ /* 0x000fe400078e10ff */
[----:B------:R-:W-:Y:S01]  /*0180*/  LEA R20, R13, R16, 0x6 ;  /* 0x000000100d147211 */ /* 0x000fe200078e30ff */
[----:B------:R-:W-:Y:S06]  /*0190*/  BRA.U !UP0, `(.L_x_54) ;  /* 0x0000000908007547 */ /* 0x000fec000b800000 */
[----:B------:R-:W0:Y:S01]  /*01a0*/  LDCU UR10, c[0x0][0x3a0] ;  /* 0x00007400ff0a77ac */ /* 0x000e220008000800 */
[----:B------:R-:W1:Y:S01]  /*01b0*/  LDC R12, c[0x0][0x3a0] ;  /* 0x0000e800ff0c7b82 */ /* 0x000e620000000800 */
[----:B------:R-:W-:Y:S01]  /*01c0*/  IADD3 R4, PT, PT, R13, 0x10, RZ ;  /* 0x000000100d047810 */ /* 0x000fe20007ffe0ff */
[--C-:B------:R-:W-:Y:S01]  /*01d0*/  IMAD R18, R0, UR7, R15.reuse ;  /* 0x0000000700127c24 */ /* 0x100fe2000f8e020f */
[----:B------:R-:W2:Y:S01]  /*01e0*/  LDCU UR11, c[0x0][0x39c] ;  /* 0x00007380ff0b77ac */ /* 0x000ea20008000800 */
[----:B------:R-:W-:Y:S02]  /*01f0*/  MOV R23, RZ ;  /* 0x000000ff00177202 */ /* 0x000fe40000000f00 */
[----:B------:R-:W-:Y:S01]  /*0200*/  MOV R17, R15 ;  /* 0x0000000f00117202 */ /* 0x000fe20000000f00 */
[----:B------:R-:W-:Y:S01]  /*0210*/  USHF.R.U32.HI UR4, URZ, 0x4, UR6 ;  /* 0x00000004ff047899 */ /* 0x000fe20008011606 */
[----:B------:R-:W3:Y:S01]  /*0220*/  LDC.64 R24, c[0x0][0x380] ;  /* 0x0000e000ff187b82 */ /* 0x000ee20000000a00 */
[----:B------:R-:W-:Y:S01]  /*0230*/  MOV R14, R13 ;  /* 0x0000000d000e7202 */ /* 0x000fe20000000f00 */
[----:B------:R-:W4:Y:S01]  /*0240*/  LDCU UR5, c[0x0][0x398] ;  /* 0x00007300ff0577ac */ /* 0x000f220008000800 */
[----:B------:R-:W-:Y:S01]  /*0250*/  ULOP3.LUT UR4, UR4, 0x7fffffe, URZ, 0xc0, !UPT ;  /* 0x07fffffe04047892 */ /* 0x000fe2000f8ec0ff */
[----:B0-----:R-:W-:-:S03]  /*0260*/  IMAD R4, R4, UR10, R15 ;  /* 0x0000000a04047c24 */ /* 0x001fc6000f8e020f */
[----:B------:R-:W-:Y:S01]  /*0270*/  UIADD3 UR4, UPT, UPT, -UR4, URZ, URZ ;  /* 0x000000ff04047290 */ /* 0x000fe2000fffe1ff */
[----:B------:R-:W-:Y:S01]  /*0280*/  IMAD R19, R13, UR10, R15 ;  /* 0x0000000a0d137c24 */ /* 0x000fe2000f8e020f */
[----:B--2---:R-:W-:Y:S02]  /*0290*/  ISETP.GE.AND P1, PT, R0, UR11, PT ;  /* 0x0000000b00007c0c */ /* 0x004fe4000bf26270 */
[C---:B------:R-:W-:Y:S02]  /*02a0*/  LEA R21, R6.reuse, R4, 0x4 ;  /* 0x0000000406157211 */ /* 0x040fe400078e20ff */
[----:B------:R-:W-:-:S09]  /*02b0*/  LEA R19, R6, R19, 0x4 ;  /* 0x0000001306137211 */ /* 0x000fd200078e20ff */
.L_x_55:
[----:B-1----:R-:W-:Y:S01]  /*02c0*/  ISETP.GE.AND P0, PT, R3, R12, PT ;  /* 0x0000000c0300720c */ /* 0x002fe20003f06270 */
[----:B----4-:R-:W-:Y:S01]  /*02d0*/  UMOV UR7, UR5 ;  /* 0x0000000500077c82 */ /* 0x010fe20008000000 */
[----:B------:R-:W-:Y:S01]  /*02e0*/  HFMA2 R6, -RZ, RZ, 0, 0 ;  /* 0x00000000ff067431 */ /* 0x000fe200000001ff */
[----:B------:R-:W-:Y:S01]  /*02f0*/  ISETP.GE.OR P2, PT, R17, UR7, P1 ;  /* 0x0000000711007c0c */ /* 0x000fe20008f46670 */
[----:B---3--:R-:W-:Y:S01]  /*0300*/  IMAD.WIDE R26, R18, 0x4, R24 ;  /* 0x00000004121a7825 */ /* 0x008fe200078e0218 */
[----:B------:R-:W-:Y:S02]  /*0310*/  ISETP.GE.OR P3, PT, R14, UR7, P0 ;  /* 0x000000070e007c0c */ /* 0x000fe40008766670 */
[----:B------:R-:W-:-:S09]  /*0320*/  MOV R29, RZ ;  /* 0x000000ff001d7202 */ /* 0x000fd20000000f00 */
[----:B------:R-:W2:Y:S02]  /*0330*/  @!P2 LDG.E R29, desc[UR8][R26.64] ;  /* 0x000000081a1da981 */ /* 0x000ea4000c1e1900 */
[----:B------:R-:W0:Y:S02]  /*0340*/  @!P3 LDC.64 R4, c[0x0][0x388] ;  /* 0x0000e200ff04bb82 */ /* 0x000e240000000a00 */
[----:B0-----:R-:W-:-:S05]  /*0350*/  @!P3 IMAD.WIDE R4, R19, 0x4, R4 ;  /* 0x000000041304b825 */ /* 0x001fca00078e0204 */
[----:B------:R-:W3:Y:S04]  /*0360*/  @!P3 LDG.E R6, desc[UR8][R4.64] ;  /* 0x000000080406b981 */ /* 0x000ee8000c1e1900 */
[----:B--2---:R-:W-:Y:S04]  /*0370*/  STS [R22], R29 ;  /* 0x0000001d16007388 */ /* 0x004fe80000000800 */
[----:B---3--:R-:W-:Y:S01]  /*0380*/  STS [R20], R6 ;  /* 0x0000000614007388 */ /* 0x008fe20000000800 */
[----:B------:R-:W-:Y:S06]  /*0390*/  BAR.SYNC.DEFER_BLOCKING 0x0 ;  /* 0x0000000000007b1d */ /* 0x000fec0000010000 */
[----:B------:R-:W-:Y:S04]  /*03a0*/  LDS R28, [R16] ;  /* 0x00000000101c7984 */ /* 0x000fe80000000800 */
[----:B------:R-:W0:Y:S04]  /*03b0*/  LDS.128 R8, [R2] ;  /* 0x0000000002087984 */ /* 0x000e280000000c00 */
[----:B------:R-:W1:Y:S04]  /*03c0*/  LDS R5, [R16+0x40] ;  /* 0x0000400010057984 */ /* 0x000e680000000800 */
[----:B------:R-:W2:Y:S04]  /*03d0*/  LDS R7, [R16+0x80] ;  /* 0x0000800010077984 */ /* 0x000ea80000000800 */
[----:B------:R-:W-:Y:S01]  /*03e0*/  LDS R29, [R16+0x140] ;  /* 0x00014000101d7984 */ /* 0x000fe20000000800 */
[----:B0-----:R-:W-:-:S03]  /*03f0*/  FFMA R28, R8, R28, R23 ;  /* 0x0000001c081c7223 */ /* 0x001fc60000000017 */
[----:B------:R-:W0:Y:S01]  /*0400*/  LDS R8, [R16+0xc0] ;  /* 0x0000c00010087984 */ /* 0x000e220000000800 */
[----:B-1----:R-:W-:-:S03]  /*0410*/  FFMA R28, R5, R9, R28 ;  /* 0x00000009051c7223 */ /* 0x002fc6000000001c */
[----:B------:R-:W-:Y:S01]  /*0420*/  LDS R9, [R16+0x100] ;  /* 0x0001000010097984 */ /* 0x000fe20000000800 */
[----:B--2---:R-:W-:-:S03]  /*0430*/  FFMA R23, R7, R10, R28 ;  /* 0x0000000a07177223 */ /* 0x004fc6000000001c */
[----:B------:R-:W1:Y:S01]  /*0440*/  LDS.128 R4, [R2+0x10] ;  /* 0x0000100002047984 */ /* 0x000e620000000c00 */
[----:B0-----:R-:W-:-:S03]  /*0450*/  FFMA R23, R8, R11, R23 ;  /* 0x0000000b08177223 */ /* 0x001fc60000000017 */
[----:B------:R-:W0:Y:S01]  /*0460*/  LDS R11, [R16+0x180] ;  /* 0x00018000100b7984 */ /* 0x000e220000000800 */
[----:B-1----:R-:W-:-:S03]  /*0470*/  FFMA R8, R4, R9, R23 ;  /* 0x0000000904087223 */ /* 0x002fc60000000017 */
[----:B------:R-:W1:Y:S01]  /*0480*/  LDS R4, [R16+0x1c0] ;  /* 0x0001c00010047984 */ /* 0x000e620000000800 */
[----:B------:R-:W-:-:S03]  /*0490*/  FFMA R8, R29, R5, R8 ;  /* 0x000000051d087223 */ /* 0x000fc60000000008 */
[----:B------:R-:W-:Y:S04]  /*04a0*/  LDS R5, [R16+0x200] ;  /* 0x0002000010057984 */ /* 0x000fe80000000800 */
[----:B------:R-:W-:Y:S01]  /*04b0*/  LDS R29, [R16+0x240] ;  /* 0x00024000101d7984 */ /* 0x000fe20000000800 */
[----:B0-----:R-:W-:-:S03]  /*04c0*/  FFMA R23, R11, R6, R8 ;  /* 0x000000060b177223 */ /* 0x001fc60000000008 */
[----:B------:R-:W0:Y:S01]  /*04d0*/  LDS.128 R8, [R2+0x20] ;  /* 0x0000200002087984 */ /* 0x000e220000000c00 */
[----:B-1----:R-:W-:-:S03]  /*04e0*/  FFMA R23, R4, R7, R23 ;  /* 0x0000000704177223 */ /* 0x002fc60000000017 */
[----:B------:R-:W1:Y:S01]  /*04f0*/  LDS R7, [R16+0x280] ;  /* 0x0002800010077984 */ /* 0x000e620000000800 */
[----:B0-----:R-:W-:-:S03]  /*0500*/  FFMA R4, R8, R5, R23 ;  /* 0x0000000508047223 */ /* 0x001fc60000000017 */
[----:B------:R-:W0:Y:S01]  /*0510*/  LDS R8, [R16+0x2c0] ;  /* 0x0002c00010087984 */ /* 0x000e220000000800 */
[----:B------:R-:W-:-:S03]  /*0520*/  FFMA R4, R29, R9, R4 ;  /* 0x000000091d047223 */ /* 0x000fc60000000004 */
[----:B------:R-:W-:Y:S01]  /*0530*/  LDS R9, [R16+0x300] ;  /* 0x0003000010097984 */ /* 0x000fe20000000800 */
[----:B-1----:R-:W-:-:S03]  /*0540*/  FFMA R23, R7, R10, R4 ;  /* 0x0000000a07177223 */ /* 0x002fc60000000004 */
[----:B------:R-:W1:Y:S01]  /*0550*/  LDS.128 R4, [R2+0x30] ;  /* 0x0000300002047984 */ /* 0x000e620000000c00 */
[----:B------:R-:W-:Y:S02]  /*0560*/  HFMA2 R29, -RZ, RZ, 0, 0 ;  /* 0x00000000ff1d7431 */ /* 0x000fe400000001ff */
[----:B0-----:R-:W-:Y:S02]  /*0570*/  FFMA R11, R8, R11, R23 ;  /* 0x0000000b080b7223 */ /* 0x001fe40000000017 */
[----:B------:R-:W0:Y:S02]  /*0580*/  LDS R23, [R16+0x340] ;  /* 0x0003400010177984 */ /* 0x000e240000000800 */
[----:B-1----:R-:W-:Y:S02]  /*0590*/  FFMA R10, R4, R9, R11 ;  /* 0x00000009040a7223 */ /* 0x002fe4000000000b */
[----:B------:R-:W1:Y:S04]  /*05a0*/  LDS R11, [R16+0x380] ;  /* 0x00038000100b7984 */ /* 0x000e680000000800 */
[----:B------:R-:W2:Y:S01]  /*05b0*/  LDS R4, [R16+0x3c0] ;  /* 0x0003c00010047984 */ /* 0x000ea20000000800 */
[----:B------:R-:W-:Y:S01]  /*05c0*/  IADD3 R8, PT, PT, R17, 0x10, RZ ;  /* 0x0000001011087810 */ /* 0x000fe20007ffe0ff */
[----:B------:R-:W-:Y:S03]  /*05d0*/  BAR.SYNC.DEFER_BLOCKING 0x0 ;  /* 0x0000000000007b1d */ /* 0x000fe60000010000 */
[----:B------:R-:W-:-:S13]  /*05e0*/  ISETP.GE.OR P2, PT, R8, UR7, P1 ;  /* 0x0000000708007c0c */ /* 0x000fda0008f46670 */
[----:B------:R-:W3:Y:S01]  /*05f0*/  @!P2 LDG.E R29, desc[UR8][R26.64+0x40] ;  /* 0x000040081a1da981 */ /* 0x000ee2000c1e1900 */
[----:B------:R-:W-:-:S04]  /*0600*/  IADD3 R8, PT, PT, R14, 0x10, RZ ;  /* 0x000000100e087810 */ /* 0x000fc80007ffe0ff */
[----:B------:R-:W-:-:S13]  /*0610*/  ISETP.GE.OR P0, PT, R8, UR7, P0 ;  /* 0x0000000708007c0c */ /* 0x000fda0008706670 */
[----:B------:R-:W4:Y:S01]  /*0620*/  @!P0 LDC.64 R8, c[0x0][0x388] ;  /* 0x0000e200ff088b82 */ /* 0x000f220000000a00 */
[----:B---3--:R4:W-:Y:S02]  /*0630*/  STS [R22], R29 ;  /* 0x0000001d16007388 */ /* 0x0089e40000000800 */
[----:B----4-:R-:W-:Y:S01]  /*0640*/  @!P0 IMAD.WIDE R28, R21, 0x4, R8 ;  /* 0x00000004151c8825 */ /* 0x010fe200078e0208 */
[----:B------:R-:W-:-:S06]  /*0650*/  MOV R9, RZ ;  /* 0x000000ff00097202 */ /* 0x000fcc0000000f00 */
[----:B------:R-:W3:Y:S01]  /*0660*/  @!P0 LDG.E R9, desc[UR8][R28.64] ;  /* 0x000000081c098981 */ /* 0x000ee2000c1e1900 */
[----:B0-----:R-:W-:-:S04]  /*0670*/  FFMA R10, R23, R5, R10 ;  /* 0x00000005170a7223 */ /* 0x001fc8000000000a */
[----:B-1----:R-:W-:-:S04]  /*0680*/  FFMA R27, R11, R6, R10 ;  /* 0x000000060b1b7223 */ /* 0x002fc8000000000a */
[----:B--2---:R-:W-:Y:S01]  /*0690*/  FFMA R7, R4, R7, R27 ;  /* 0x0000000704077223 */ /* 0x004fe2000000001b */
[----:B------:R-:W-:-:S04]  /*06a0*/  UIADD3 UR4, UPT, UPT, UR4, 0x2, URZ ;  /* 0x0000000204047890 */ /* 0x000fc8000fffe0ff */
[----:B------:R-:W-:Y:S01]  /*06b0*/  UISETP.NE.AND UP0, UPT, UR4, URZ, UPT ;  /* 0x000000ff0400728c */ /* 0x000fe2000bf05270 */
[----:B------:R-:W-:Y:S02]  /*06c0*/  IADD3 R18, PT, PT, R18, 0x20, RZ ;  /* 0x0000002012127810 */ /* 0x000fe40007ffe0ff */
[----:B------:R-:W-:Y:S02]  /*06d0*/  IADD3 R14, PT, PT, R14, 0x20, RZ ;  /* 0x000000200e0e7810 */ /* 0x000fe40007ffe0ff */
[----:B------:R-:W-:Y:S02]  /*06e0*/  IADD3 R17, PT, PT, R17, 0x20, RZ ;  /* 0x0000002011117810 */ /* 0x000fe40007ffe0ff */
[C---:B------:R-:W-:Y:S02]  /*06f0*/  LEA R19, R12.reuse, R19, 0x5 ;  /* 0x000000130c137211 */ /* 0x040fe400078e28ff */
[----:B------:R-:W-:Y:S01]  /*0700*/  LEA R21, R12, R21, 0x5 ;  /* 0x000000150c157211 */ /* 0x000fe200078e28ff */
[----:B---3--:R-:W-:Y:S01]  /*0710*/  STS [R20], R9 ;  /* 0x0000000914007388 */ /* 0x008fe20000000800 */
[----:B------:R-:W-:Y:S06]  /*0720*/  BAR.SYNC.DEFER_BLOCKING 0x0 ;  /* 0x0000000000007b1d */ /* 0x000fec0000010000 */
[----:B------:R-:W-:Y:S04]  /*0730*/  LDS R5, [R16] ;  /* 0x0000000010057984 */ /* 0x000fe80000000800 */
[----:B------:R-:W0:Y:S04]  /*0740*/  LDS.128 R8, [R2] ;  /* 0x0000000002087984 */ /* 0x000e280000000c00 */
[----:B------:R-:W1:Y:S04]  /*0750*/  LDS R6, [R16+0x40] ;  /* 0x0000400010067984 */ /* 0x000e680000000800 */
[----:B------:R-:W2:Y:S04]  /*0760*/  LDS R23, [R16+0x80] ;  /* 0x0000800010177984 */ /* 0x000ea80000000800 */
[----:B------:R-:W3:Y:S04]  /*0770*/  LDS R26, [R16+0xc0] ;  /* 0x0000c000101a7984 */ /* 0x000ee80000000800 */
[----:B------:R-:W-:Y:S01]  /*0780*/  LDS R29, [R16+0x140] ;  /* 0x00014000101d7984 */ /* 0x000fe20000000800 */
[----:B0-----:R-:W-:-:S04]  /*0790*/  FFMA R8, R8, R5, R7 ;  /* 0x0000000508087223 */ /* 0x001fc80000000007 */
[----:B-1----:R-:W-:Y:S02]  /*07a0*/  FFMA R6, R6, R9, R8 ;  /* 0x0000000906067223 */ /* 0x002fe40000000008 */
[----:B------:R-:W-:Y:S02]  /*07b0*/  LDS R9, [R16+0x100] ;  /* 0x0001000010097984 */ /* 0x000fe40000000800 */
[----:B--2---:R-:W-:Y:S02]  /*07c0*/  FFMA R27, R23, R10, R6 ;  /* 0x0000000a171b7223 */ /* 0x004fe40000000006 */
[----:B------:R-:W0:Y:S04]  /*07d0*/  LDS.128 R4, [R2+0x10] ;  /* 0x0000100002047984 */ /* 0x000e280000000c00 */
[----:B------:R-:W1:Y:S01]  /*07e0*/  LDS R23, [R16+0x180] ;  /* 0x0001800010177984 */ /* 0x000e620000000800 */
[----:B---3--:R-:W-:-:S03]  /*07f0*/  FFMA R11, R26, R11, R27 ;  /* 0x0000000b1a0b7223 */ /* 0x008fc6000000001b */
[----:B------:R-:W2:Y:S01]  /*0800*/  LDS R26, [R16+0x1c0] ;  /* 0x0001c000101a7984 */ /* 0x000ea20000000800 */
[----:B0-----:R-:W-:-:S03]  /*0810*/  FFMA R4, R4, R9, R11 ;  /* 0x0000000904047223 */ /* 0x001fc6000000000b */
[----:B------:R-:W-:Y:S01]  /*0820*/  LDS.128 R8, [R2+0x20] ;  /* 0x0000200002087984 */ /* 0x000fe20000000c00 */
[----:B------:R-:W-:-:S03]  /*0830*/  FFMA R4, R29, R5, R4 ;  /* 0x000000051d047223 */ /* 0x000fc60000000004 */
[----:B------:R-:W0:Y:S04]  /*0840*/  LDS R5, [R16+0x200] ;  /* 0x0002000010057984 */ /* 0x000e280000000800 */
[----:B------:R-:W3:Y:S01]  /*0850*/  LDS R29, [R16+0x240] ;  /* 0x00024000101d7984 */ /* 0x000ee20000000800 */
[----:B-1----:R-:W-:-:S03]  /*0860*/  FFMA R27, R23, R6, R4 ;  /* 0x00000006171b7223 */ /* 0x002fc60000000004 */
[----:B------:R-:W1:Y:S01]  /*0870*/  LDS R23, [R16+0x280] ;  /* 0x0002800010177984 */ /* 0x000e620000000800 */
[----:B--2---:R-:W-:-:S03]  /*0880*/  FFMA R7, R26, R7, R27 ;  /* 0x000000071a077223 */ /* 0x004fc6000000001b */
[----:B------:R-:W2:Y:S04]  /*0890*/  LDS R26, [R16+0x2c0] ;  /* 0x0002c000101a7984 */ /* 0x000ea80000000800 */
[----:B------:R-:W-:Y:S01]  /*08a0*/  LDS R27, [R16+0x340] ;  /* 0x00034000101b7984 */ /* 0x000fe20000000800 */
[----:B0-----:R-:W-:-:S03]  /*08b0*/  FFMA R8, R8, R5, R7 ;  /* 0x0000000508087223 */ /* 0x001fc60000000007 */
[----:B------:R-:W-:Y:S01]  /*08c0*/  LDS.128 R4, [R2+0x30] ;  /* 0x0000300002047984 */ /* 0x000fe20000000c00 */
[----:B---3--:R-:W-:-:S03]  /*08d0*/  FFMA R8, R29, R9, R8 ;  /* 0x000000091d087223 */ /* 0x008fc60000000008 */
[----:B------:R-:W0:Y:S01]  /*08e0*/  LDS R9, [R16+0x300] ;  /* 0x0003000010097984 */ /* 0x000e220000000800 */
[----:B-1----:R-:W-:-:S03]  /*08f0*/  FFMA R23, R23, R10, R8 ;  /* 0x0000000a17177223 */ /* 0x002fc60000000008 */
[----:B------:R-:W1:Y:S01]  /*0900*/  LDS R8, [R16+0x380] ;  /* 0x0003800010087984 */ /* 0x000e620000000800 */
[----:B--2---:R-:W-:-:S03]  /*0910*/  FFMA R11, R26, R11, R23 ;  /* 0x0000000b1a0b7223 */ /* 0x004fc60000000017 */
[----:B------:R-:W2:Y:S01]  /*0920*/  LDS R23, [R16+0x3c0] ;  /* 0x0003c00010177984 */ /* 0x000ea20000000800 */
[----:B0-----:R-:W-:-:S04]  /*0930*/  FFMA R4, R4, R9, R11 ;  /* 0x0000000904047223 */ /* 0x001fc8000000000b */
[----:B------:R-:W-:-:S04]  /*0940*/  FFMA R5, R27, R5, R4 ;  /* 0x000000051b057223 */ /* 0x000fc80000000004 */
[----:B-1----:R-:W-:-:S04]  /*0950*/  FFMA R6, R8, R6, R5 ;  /* 0x0000000608067223 */ /* 0x002fc80000000005 */
[----:B--2---:R-:W-:Y:S01]  /*0960*/  FFMA R23, R23, R7, R6 ;  /* 0x0000000717177223 */ /* 0x004fe20000000006 */
[----:B------:R-:W-:Y:S06]  /*0970*/  BAR.SYNC.DEFER_BLOCKING 0x0 ;  /* 0x0000000000007b1d */ /* 0x000fec0000010000 */
[----:B------:R-:W-:Y:S05]  /*0980*/  BRA.U UP0, `(.L_x_55) ;  /* 0xfffffff9004c7547 */ /* 0x000fea000b83ffff */
[----:B------:R-:W-:-:S12]  /*0990*/  ULOP3.LUT UR4, UR6, 0x7fffffe0, URZ, 0xc0, !UPT ;  /* 0x7fffffe006047892 */ /* 0x000fd8000f8ec0ff */
.L_x_54:
[----:B------:R-:W-:-:S09]  /*09a0*/  ULOP3.LUT UP0, URZ, UR6, 0x10, URZ, 0xc0, !UPT ;  /* 0x0000001006ff7892 */ /* 0x000fd2000f80c0ff */
[----:B------:R-:W-:Y:S05]  /*09b0*/  BRA.U !UP0, `(.L_x_53) ;  /* 0x0000000108e87547 */ /* 0x000fea000b800000 */
[----:B------:R-:W0:Y:S01]  /*09c0*/  LDCU UR5, c[0x0][0x39c] ;  /* 0x00007380ff0577ac */ /* 0x000e220008000800 */
[----:B------:R-:W-:Y:S01]  /*09d0*/  IADD3 R7, PT, PT, R15, UR4, RZ ;  /* 0x000000040f077c10 */ /* 0x000fe2000fffe0ff */
[----:B------:R-:W-:Y:S01]  /*09e0*/  HFMA2 R15, -RZ, RZ, 0, 0 ;  /* 0x00000000ff0f7431 */ /* 0x000fe200000001ff */
[----:B------:R-:W-:Y:S01]  /*09f0*/  IADD3 R6, PT, PT, R13, UR4, RZ ;  /* 0x000000040d067c10 */ /* 0x000fe2000fffe0ff */
[----:B------:R-:W1:Y:S01]  /*0a00*/  LDCU UR6, c[0x0][0x3a0] ;  /* 0x00007400ff0677ac */ /* 0x000e620008000800 */
[----:B------:R-:W-:Y:S02]  /*0a10*/  ISETP.GE.AND P0, PT, R7, UR7, PT ;  /* 0x0000000707007c0c */ /* 0x000fe4000bf06270 */
[----:B------:R-:W-:Y:S02]  /*0a20*/  ISETP.GE.AND P1, PT, R6, UR7, PT ;  /* 0x0000000706007c0c */ /* 0x000fe4000bf26270 */
[----:B------:R-:W-:Y:S02]  /*0a30*/  MOV R25, RZ ;  /* 0x000000ff00197202 */ /* 0x000fe40000000f00 */
[----:B0-----:R-:W-:-:S02]  /*0a40*/  ISETP.GE.OR P0, PT, R0, UR5, P0 ;  /* 0x0000000500007c0c */ /* 0x001fc40008706670 */
[----:B-1----:R-:W-:-:S11]  /*0a50*/  ISETP.GE.OR P1, PT, R3, UR6, P1 ;  /* 0x0000000603007c0c */ /* 0x002fd60008f26670 */
[----:B------:R-:W0:Y:S01]  /*0a60*/  @!P0 LDC.64 R8, c[0x0][0x380] ;  /* 0x0000e000ff088b82 */ /* 0x000e220000000a00 */
[----:B------:R-:W-:Y:S02]  /*0a70*/  @!P0 IMAD R7, R0, UR7, R7 ;  /* 0x0000000700078c24 */ /* 0x000fe4000f8e0207 */
[----:B------:R-:W-:-:S05]  /*0a80*/  @!P1 IMAD R13, R6, UR6, R3 ;  /* 0x00000006060d9c24 */ /* 0x000fca000f8e0203 */
[----:B------:R-:W1:Y:S01]  /*0a90*/  @!P1 LDC.64 R4, c[0x0][0x388] ;  /* 0x0000e200ff049b82 */ /* 0x000e620000000a00 */
[----:B0-----:R-:W-:-:S05]  /*0aa0*/  @!P0 IMAD.WIDE R8, R7, 0x4, R8 ;  /* 0x0000000407088825 */ /* 0x001fca00078e0208 */
[----:B------:R-:W2:Y:S01]  /*0ab0*/  @!P0 LDG.E R15, desc[UR8][R8.64] ;  /* 0x00000008080f8981 */ /* 0x000ea2000c1e1900 */
[----:B-1----:R-:W-:-:S05]  /*0ac0*/  @!P1 IMAD.WIDE R12, R13, 0x4, R4 ;  /* 0x000000040d0c9825 */ /* 0x002fca00078e0204 */
        /* <DEDUP_REMOVED lines=8> */
[----:B------:R-:W3:Y:S04]  /*0b50*/  LDS R26, [R16+0xc0] ;  /* 0x0000c000101a7984 */ /* 0x000ee80000000800 */
[----:B------:R-:W-:Y:S04]  /*0b60*/  LDS R17, [R16+0x100] ;  /* 0x0001000010117984 */ /* 0x000fe80000000800 */
[----:B------:R-:W4:Y:S04]  /*0b70*/  LDS.128 R8, [R2+0x10] ;  /* 0x0000100002087984 */ /* 0x000f280000000c00 */
[----:B------:R-:W5:Y:S04]  /*0b80*/  LDS R18, [R16+0x140] ;  /* 0x0001400010127984 */ /* 0x000f680000000800 */
[----:B------:R-:W5:Y:S04]  /*0b90*/  LDS R19, [R16+0x180] ;  /* 0x0001800010137984 */ /* 0x000f680000000800 */
[----:B------:R-:W5:Y:S04]  /*0ba0*/  LDS R24, [R16+0x1c0] ;  /* 0x0001c00010187984 */ /* 0x000f680000000800 */
[----:B------:R-:W-:Y:S01]  /*0bb0*/  LDS R25, [R16+0x200] ;  /* 0x0002000010197984 */ /* 0x000fe20000000800 */
[----:B0-----:R-:W-:-:S03]  /*0bc0*/  FFMA R20, R4, R14, R23 ;  /* 0x0000000e04147223 */ /* 0x001fc60000000017 */
[----:B------:R-:W0:Y:S01]  /*0bd0*/  LDS.128 R12, [R2+0x20] ;  /* 0x00002000020c7984 */ /* 0x000e220000000c00 */
[----:B-1----:R-:W-:-:S03]  /*0be0*/  FFMA R20, R27, R5, R20 ;  /* 0x000000051b147223 */ /* 0x002fc60000000014 */
[----:B------:R-:W1:Y:S01]  /*0bf0*/  LDS R4, [R16+0x240] ;  /* 0x0002400010047984 */ /* 0x000e620000000800 */
[----:B--2---:R-:W-:-:S03]  /*0c00*/  FFMA R21, R21, R6, R20 ;  /* 0x0000000615157223 */ /* 0x004fc60000000014 */
[----:B------:R-:W2:Y:S04]  /*0c10*/  LDS R5, [R16+0x280] ;  /* 0x0002800010057984 */ /* 0x000ea80000000800 */
[----:B------:R-:W2:Y:S01]  /*0c20*/  LDS R6, [R16+0x2c0] ;  /* 0x0002c00010067984 */ /* 0x000ea20000000800 */
[----:B---3--:R-:W-:-:S03]  /*0c30*/  FFMA R27, R26, R7, R21 ;  /* 0x000000071a1b7223 */ /* 0x008fc60000000015 */
[----:B------:R-:W-:Y:S04]  /*0c40*/  LDS R7, [R16+0x300] ;  /* 0x0003000010077984 */ /* 0x000fe80000000800 */
[----:B------:R-:W3:Y:S01]  /*0c50*/  LDS.128 R20, [R2+0x30] ;  /* 0x0000300002147984 */ /* 0x000ee20000000c00 */
[----:B----4-:R-:W-:-:S03]  /*0c60*/  FFMA R27, R8, R17, R27 ;  /* 0x00000011081b7223 */ /* 0x010fc6000000001b */
[----:B------:R-:W4:Y:S04]  /*0c70*/  LDS R26, [R16+0x340] ;  /* 0x00034000101a7984 */ /* 0x000f280000000800 */
[----:B------:R-:W4:Y:S01]  /*0c80*/  LDS R17, [R16+0x380] ;  /* 0x0003800010117984 */ /* 0x000f220000000800 */
[----:B-----5:R-:W-:-:S03]  /*0c90*/  FFMA R18, R18, R9, R27 ;  /* 0x0000000912127223 */ /* 0x020fc6000000001b */
[----:B------:R-:W5:Y:S01]  /*0ca0*/  LDS R8, [R16+0x3c0] ;  /* 0x0003c00010087984 */ /* 0x000f620000000800 */
[----:B------:R-:W-:-:S04]  /*0cb0*/  FFMA R19, R19, R10, R18 ;  /* 0x0000000a13137223 */ /* 0x000fc80000000012 */
[----:B------:R-:W-:-:S04]  /*0cc0*/  FFMA R11, R24, R11, R19 ;  /* 0x0000000b180b7223 */ /* 0x000fc80000000013 */
[----:B0-----:R-:W-:-:S04]  /*0cd0*/  FFMA R11, R12, R25, R11 ;  /* 0x000000190c0b7223 */ /* 0x001fc8000000000b */
[----:B-1----:R-:W-:-:S04]  /*0ce0*/  FFMA R4, R4, R13, R11 ;  /* 0x0000000d04047223 */ /* 0x002fc8000000000b */
[----:B--2---:R-:W-:-:S04]  /*0cf0*/  FFMA R5, R5, R14, R4 ;  /* 0x0000000e05057223 */ /* 0x004fc80000000004 */
[----:B------:R-:W-:-:S04]  /*0d00*/  FFMA R5, R6, R15, R5 ;  /* 0x0000000f06057223 */ /* 0x000fc80000000005 */
[----:B---3--:R-:W-:-:S04]  /*0d10*/  FFMA R5, R20, R7, R5 ;  /* 0x0000000714057223 */ /* 0x008fc80000000005 */
[----:B----4-:R-:W-:-:S04]  /*0d20*/  FFMA R26, R26, R21, R5 ;  /* 0x000000151a1a7223 */ /* 0x010fc80000000005 */
[----:B------:R-:W-:-:S04]  /*0d30*/  FFMA R17, R17, R22, R26 ;  /* 0x0000001611117223 */ /* 0x000fc8000000001a */
[----:B-----5:R-:W-:Y:S01]  /*0d40*/  FFMA R23, R8, R23, R17 ;  /* 0x0000001708177223 */ /* 0x020fe20000000011 */
[----:B------:R-:W-:Y:S06]  /*0d50*/  BAR.SYNC.DEFER_BLOCKING 0x0 ;  /* 0x0000000000007b1d */ /* 0x000fec0000010000 */
.L_x_53:
[----:B------:R-:W0:Y:S01]  /*0d60*/  LDCU UR4, c[0x0][0x3a0] ;  /* 0x00007400ff0477ac */ /* 0x000e220008000800 */
[----:B------:R-:W1:Y:S01]  /*0d70*/  LDCU UR5, c[0x0][0x39c] ;  /* 0x00007380ff0577ac */ /* 0x000e620008000800 */
[----:B0-----:R-:W-:-:S04]  /*0d80*/  ISETP.GE.AND P0, PT, R3, UR4, PT ;  /* 0x0000000403007c0c */ /* 0x001fc8000bf06270 */
[----:B-1----:R-:W-:-:S13]  /*0d90*/  ISETP.GE.OR P0, PT, R0, UR5, P0 ;  /* 0x0000000500007c0c */ /* 0x002fda0008706670 */
[----:B------:R-:W-:Y:S05]  /*0da0*/  @P0 EXIT ;  /* 0x000000000000094d */ /* 0x000fea0003800000 */
[----:B------:R-:W0:Y:S01]  /*0db0*/  LDC.64 R4, c[0x0][0x390] ;  /* 0x0000e400ff047b82 */ /* 0x000e220000000a00 */
[----:B------:R-:W-:-:S04]  /*0dc0*/  IMAD R3, R0, UR4, R3 ;  /* 0x0000000400037c24 */ /* 0x000fc8000f8e0203 */
[----:B0-----:R-:W-:-:S05]  /*0dd0*/  IMAD.WIDE.U32 R2, R3, 0x4, R4 ;  /* 0x0000000403027825 */ /* 0x001fca00078e0004 */
[----:B------:R-:W-:Y:S01]  /*0de0*/  STG.E desc[UR8][R2.64], R23 ;  /* 0x0000001702007986 */ /* 0x000fe2000c101908 */
[----:B------:R-:W-:Y:S05]  /*0df0*/  EXIT ;  /* 0x000000000000794d */ /* 0x000fea0003800000 */
.L_x_56:
        /* <DEDUP_REMOVED lines=16> */
.L_x_90:


//--------------------- .text.matrixMul           --------------------------
	.section	.text.matrixMul,"ax",@progbits
	.align	128
        .global         matrixMul
        .type           matrixMul,@function
        .size           matrixMul,(.L_x_91 - matrixMul)
        .other          matrixMul,@"STO_CUDA_ENTRY STV_DEFAULT"
matrixMul:
.text.matrixMul:
[----:B------:R-:W-:Y:S01]  /*0000*/  LDC R1, c[0x0][0x37c] ;  /* 0x0000df00ff017b82 */ /* 0x000fe20000000800 */
[----:B------:R-:W0:Y:S07]  /*0010*/  S2R R3, SR_TID.X ;  /* 0x0000000000037919 */ /* 0x000e2e0000002100 */
[----:B------:R-:W1:Y:S01]  /*0020*/  LDC R5, c[0x0][0x364] ;  /* 0x0000d900ff057b82 */ /* 0x000e620000000800 */
[----:B------:R-:W2:Y:S01]  /*0030*/  LDCU UR6, c[0x0][0x39c] ;  /* 0x00007380ff0677ac */ /* 0x000ea20008000800 */
[----:B------:R-:W1:Y:S06]  /*0040*/  S2R R2, SR_TID.Y ;  /* 0x0000000000027919 */ /* 0x000e6c0000002200 */
[----:B------:R-:W0:Y:S08]  /*0050*/  S2UR UR4, SR_CTAID.X ;  /* 0x00000000000479c3 */ /* 0x000e300000002500 */
[----:B------:R-:W0:Y:S08]  /*0060*/  LDC R4, c[0x0][0x360] ;  /* 0x0000d800ff047b82 */ /* 0x000e300000000800 */
[----:B------:R-:W1:Y:S08]  /*0070*/  S2UR UR5, SR_CTAID.Y ;  /* 0x00000000000579c3 */ /* 0x000e700000002600 */
[----:B------:R-:W3:Y:S01]  /*0080*/  LDC R0, c[0x0][0x3a0] ;  /* 0x0000e800ff007b82 */ /* 0x000ee20000000800 */
[----:B0-----:R-:W-:-:S02]  /*0090*/  IMAD R3, R4, UR4, R3 ;  /* 0x0000000404037c24 */ /* 0x001fc4000f8e0203 */
[----:B-1----:R-:W-:-:S03]  /*00a0*/  IMAD R2, R5, UR5, R2 ;  /* 0x0000000505027c24 */ /* 0x002fc6000f8e0202 */
[----:B---3--:R-:W-:-:S04]  /*00b0*/  ISETP.GE.AND P0, PT, R3, R0, PT ;  /* 0x000000000300720c */ /* 0x008fc80003f06270 */
[----:B--2---:R-:W-:-:S13]  /*00c0*/  ISETP.GE.OR P0, PT, R2, UR6, P0 ;  /* 0x0000000602007c0c */ /* 0x004fda0008706670 */
[----:B------:R-:W-:Y:S05]  /*00d0*/  @P0 EXIT ;  /* 0x000000000000094d */ /* 0x000fea0003800000 */
[----:B------:R-:W0:Y:S01]  /*00e0*/  LDCU UR5, c[0x0][0x398] ;  /* 0x00007300ff0577ac */ /* 0x000e220008000800 */
[----:B------:R-:W-:Y:S01]  /*00f0*/  HFMA2 R18, -RZ, RZ, 0, 0 ;  /* 0x00000000ff127431 */ /* 0x000fe200000001ff */
[----:B------:R-:W1:Y:S01]  /*0100*/  LDCU.64 UR8, c[0x0][0x358] ;  /* 0x00006b00ff0877ac */ /* 0x000e620008000a00 */
[----:B0-----:R-:W-:-:S09]  /*0110*/  UISETP.GE.AND UP0, UPT, UR5, 0x1, UPT ;  /* 0x000000010500788c */ /* 0x001fd2000bf06270 */
[----:B-1----:R-:W-:Y:S05]  /*0120*/  BRA.U !UP0, `(.L_x_57) ;  /* 0x0000000908ec7547 */ /* 0x002fea000b800000 */
[----:B------:R-:W-:Y:S02]  /*0130*/  UISETP.GE.U32.AND UP1, UPT, UR5, 0x10, UPT ;  /* 0x000000100500788c */ /* 0x000fe4000bf26070 */
[----:B------:R-:W-:Y:S01]  /*0140*/  IMAD R4, R2, UR5, RZ ;  /* 0x0000000502047c24 */ /* 0x000fe2000f8e02ff */
[----:B------:R-:W-:Y:S01]  /*0150*/  ULOP3.LUT UR6, UR5, 0xf, URZ, 0xc0, !UPT ;  /* 0x0000000f05067892 */ /* 0x000fe2000f8ec0ff */
[----:B------:R-:W-:Y:S01]  /*0160*/  MOV R18, RZ ;  /* 0x000000ff00127202 */ /* 0x000fe20000000f00 */
[----:B------:R-:W-:Y:S02]  /*0170*/  UMOV UR4, URZ ;  /* 0x000000ff00047c82 */ /* 0x000fe40008000000 */
[----:B------:R-:W-:Y:S02]  /*0180*/  UISETP.NE.AND UP0, UPT, UR6, URZ, UPT ;  /* 0x000000ff0600728c */ /* 0x000fe4000bf05270 */
[----:B------:R-:W-:Y:S09]  /*0190*/  BRA.U !UP1, `(.L_x_58) ;  /* 0x0000000509407547 */ /* 0x000ff2000b800000 */
[----:B------:R-:W0:Y:S01]  /*01a0*/  LDC.64 R6, c[0x0][0x380] ;  /* 0x0000e000ff067b82 */ /* 0x000e220000000a00 */
[----:B------:R-:W-:Y:S01]  /*01b0*/  ULOP3.LUT UR4, UR5, 0x7ffffff0, URZ, 0xc0, !UPT ;  /* 0x7ffffff005047892 */ /* 0x000fe2000f8ec0ff */
[----:B------:R-:W-:Y:S02]  /*01c0*/  MOV R18, RZ ;  /* 0x000000ff00127202 */ /* 0x000fe40000000f00 */
[----:B------:R-:W-:Y:S01]  /*01d0*/  MOV R5, R3 ;  /* 0x0000000300057202 */ /* 0x000fe20000000f00 */
[----:B------:R-:W-:Y:S01]  /*01e0*/  UIADD3 UR7, UPT, UPT, -UR4, URZ, URZ ;  /* 0x000000ff04077290 */ /* 0x000fe2000fffe1ff */
[----:B0-----:R-:W-:-:S03]  /*01f0*/  IMAD.WIDE.U32 R6, R4, 0x4, R6 ;  /* 0x0000000404067825 */ /* 0x001fc600078e0006 */
[----:B------:R-:W-:-:S04]  /*0200*/  IADD3 R6, P0, PT, R6, 0x20, RZ ;  /* 0x0000002006067810 */ /* 0x000fc80007f1e0ff */
[----:B------:R-:W-:-:S09]  /*0210*/  IADD3.X R13, PT, PT, RZ, R7, RZ, P0, !PT ;  /* 0x00000007ff0d7210 */ /* 0x000fd200007fe4ff */
.L_x_59:
[----:B------:R-:W0:Y:S01]  /*0220*/  LDC.64 R22, c[0x0][0x388] ;  /* 0x0000e200ff167b82 */ /* 0x000e220000000a00 */
[----:B------:R-:W-:-:S05]  /*0230*/  MOV R12, R6 ;  /* 0x00000006000c7202 */ /* 0x000fca0000000f00 */
[----:B------:R-:W2:Y:S04]  /*0240*/  LDG.E R29, desc[UR8][R12.64+-0x20] ;  /* 0xffffe0080c1d7981 */ /* 0x000ea8000c1e1900 */
[----:B------:R-:W3:Y:S04]  /*0250*/  LDG.E R6, desc[UR8][R12.64+-0x1c] ;  /* 0xffffe4080c067981 */ /* 0x000ee8000c1e1900 */
[----:B------:R-:W4:Y:S04]  /*0260*/  LDG.E R9, desc[UR8][R12.64+-0x18] ;  /* 0xffffe8080c097981 */ /* 0x000f28000c1e1900 */
[----:B------:R-:W5:Y:S04]  /*0270*/  LDG.E R10, desc[UR8][R12.64+-0x14] ;  /* 0xffffec080c0a7981 */ /* 0x000f68000c1e1900 */
[----:B------:R-:W5:Y:S01]  /*0280*/  LDG.E R21, desc[UR8][R12.64+-0x10] ;  /* 0xfffff0080c157981 */ /* 0x000f62000c1e1900 */
[----:B0-----:R-:W-:-:S05]  /*0290*/  IMAD.WIDE R22, R5, 0x4, R22 ;  /* 0x0000000405167825 */ /* 0x001fca00078e0216 */
[----:B------:R0:W2:Y:S01]  /*02a0*/  LDG.E R19, desc[UR8][R22.64] ;  /* 0x0000000816137981 */ /* 0x0000a2000c1e1900 */
[----:B------:R-:W-:-:S05]  /*02b0*/  IMAD.WIDE R24, R0, 0x4, R22 ;  /* 0x0000000400187825 */ /* 0x000fca00078e0216 */
[----:B------:R-:W3:Y:S01]  /*02c0*/  LDG.E R7, desc[UR8][R24.64] ;  /* 0x0000000818077981 */ /* 0x000ee2000c1e1900 */
[----:B------:R-:W-:-:S05]  /*02d0*/  IMAD.WIDE R26, R0, 0x4, R24 ;  /* 0x00000004001a7825 */ /* 0x000fca00078e0218 */
[----:B------:R-:W4:Y:S01]  /*02e0*/  LDG.E R8, desc[UR8][R26.64] ;  /* 0x000000081a087981 */ /* 0x000f22000c1e1900 */
[----:B------:R-:W-:-:S03]  /*02f0*/  IMAD.WIDE R16, R0, 0x4, R26 ;  /* 0x0000000400107825 */ /* 0x000fc600078e021a */
[----:B------:R-:W5:Y:S01]  /*0300*/  LDG.E R24, desc[UR8][R12.64+-0xc] ;  /* 0xfffff4080c187981 */ /* 0x000f62000c1e1900 */
[----:B------:R-:W-:-:S03]  /*0310*/  IMAD.WIDE R14, R0, 0x4, R16 ;  /* 0x00000004000e7825 */ /* 0x000fc600078e0210 */
[----:B------:R-:W5:Y:S04]  /*0320*/  LDG.E R11, desc[UR8][R16.64] ;  /* 0x00000008100b7981 */ /* 0x000f68000c1e1900 */
[----:B------:R-:W5:Y:S01]  /*0330*/  LDG.E R20, desc[UR8][R14.64] ;  /* 0x000000080e147981 */ /* 0x000f62000c1e1900 */
[----:B0-----:R-:W-:-:S03]  /*0340*/  IMAD.WIDE R22, R0, 0x4, R14 ;  /* 0x0000000400167825 */ /* 0x001fc600078e020e */
[----:B------:R-:W5:Y:S04]  /*0350*/  LDG.E R26, desc[UR8][R12.64+-0x8] ;  /* 0xfffff8080c1a7981 */ /* 0x000f68000c1e1900 */
[----:B------:R0:W5:Y:S02]  /*0360*/  LDG.E R25, desc[UR8][R22.64] ;  /* 0x0000000816197981 */ /* 0x000164000c1e1900 */
[----:B0-----:R-:W-:-:S05]  /*0370*/  IMAD.WIDE R22, R0, 0x4, R22 ;  /* 0x0000000400167825 */ /* 0x001fca00078e0216 */
[----:B------:R-:W5:Y:S01]  /*0380*/  LDG.E R27, desc[UR8][R22.64] ;  /* 0x00000008161b7981 */ /* 0x000f62000c1e1900 */
[----:B------:R-:W-:-:S04]  /*0390*/  IMAD.WIDE R14, R0, 0x4, R22 ;  /* 0x00000004000e7825 */ /* 0x000fc800078e0216 */
[C---:B------:R-:W-:Y:S02]  /*03a0*/  IMAD.WIDE R16, R0.reuse, 0x4, R14 ;  /* 0x0000000400107825 */ /* 0x040fe400078e020e */
[----:B------:R-:W5:Y:S04]  /*03b0*/  LDG.E R14, desc[UR8][R14.64] ;  /* 0x000000080e0e7981 */ /* 0x000f68000c1e1900 */
[----:B------:R-:W5:Y:S04]  /*03c0*/  LDG.E R23, desc[UR8][R12.64+-0x4] ;  /* 0xfffffc080c177981 */ /* 0x000f68000c1e1900 */
[----:B------:R-:W5:Y:S01]  /*03d0*/  LDG.E R22, desc[UR8][R12.64+0x4] ;  /* 0x000004080c167981 */ /* 0x000f62000c1e1900 */
[----:B--2---:R-:W-:Y:S01]  /*03e0*/  FFMA R29, R29, R19, R18 ;  /* 0x000000131d1d7223 */ /* 0x004fe20000000012 */
[----:B------:R-:W-:-:S02]  /*03f0*/  IMAD.WIDE R18, R0, 0x4, R16 ;  /* 0x0000000400127825 */ /* 0x000fc400078e0210 */
[----:B------:R-:W2:Y:S02]  /*0400*/  LDG.E R16, desc[UR8][R16.64] ;  /* 0x0000000810107981 */ /* 0x000ea4000c1e1900 */
[----:B---3--:R-:W-:Y:S01]  /*0410*/  FFMA R28, R6, R7, R29 ;  /* 0x00000007061c7223 */ /* 0x008fe2000000001d */
[C---:B------:R-:W-:Y:S02]  /*0420*/  IMAD.WIDE R6, R0.reuse, 0x4, R18 ;  /* 0x0000000400067825 */ /* 0x040fe400078e0212 */
[----:B------:R0:W3:Y:S02]  /*0430*/  LDG.E R18, desc[UR8][R18.64] ;  /* 0x0000000812127981 */ /* 0x0000e4000c1e1900 */
[----:B----4-:R-:W-:Y:S01]  /*0440*/  FFMA R29, R9, R8, R28 ;  /* 0x00000008091d7223 */ /* 0x010fe2000000001c */
[----:B------:R-:W-:Y:S01]  /*0450*/  IMAD.WIDE R8, R0, 0x4, R6 ;  /* 0x0000000400087825 */ /* 0x000fe200078e0206 */
[----:B------:R-:W4:Y:S04]  /*0460*/  LDG.E R17, desc[UR8][R12.64+0x8] ;  /* 0x000008080c117981 */ /* 0x000f28000c1e1900 */
[----:B------:R-:W4:Y:S01]  /*0470*/  LDG.E R6, desc[UR8][R6.64] ;  /* 0x0000000806067981 */ /* 0x000f22000c1e1900 */
[----:B-----5:R-:W-:-:S03]  /*0480*/  FFMA R28, R10, R11, R29 ;  /* 0x0000000b0a1c7223 */ /* 0x020fc6000000001d */
[----:B------:R-:W2:Y:S01]  /*0490*/  LDG.E R29, desc[UR8][R12.64] ;  /* 0x000000080c1d7981 */ /* 0x000ea2000c1e1900 */
[----:B------:R-:W-:-:S04]  /*04a0*/  IMAD.WIDE R10, R0, 0x4, R8 ;  /* 0x00000004000a7825 */ /* 0x000fc800078e0208 */
[----:B------:R-:W-:Y:S01]  /*04b0*/  FFMA R28, R21, R20, R28 ;  /* 0x00000014151c7223 */ /* 0x000fe2000000001c */
[----:B------:R1:W5:Y:S01]  /*04c0*/  LDG.E R15, desc[UR8][R8.64] ;  /* 0x00000008080f7981 */ /* 0x000362000c1e1900 */
[----:B------:R-:W-:-:S03]  /*04d0*/  IMAD.WIDE R20, R0, 0x4, R10 ;  /* 0x0000000400147825 */ /* 0x000fc600078e020a */
[----:B------:R-:W5:Y:S01]  /*04e0*/  LDG.E R10, desc[UR8][R10.64] ;  /* 0x000000080a0a7981 */ /* 0x000f62000c1e1900 */
[----:B0-----:R-:W-:-:S03]  /*04f0*/  FFMA R19, R24, R25, R28 ;  /* 0x0000001918137223 */ /* 0x001fc6000000001c */
[----:B------:R-:W5:Y:S01]  /*0500*/  LDG.E R28, desc[UR8][R12.64+0xc] ;  /* 0x00000c080c1c7981 */ /* 0x000f62000c1e1900 */
[----:B------:R-:W-:-:S03]  /*0510*/  IMAD.WIDE R24, R0, 0x4, R20 ;  /* 0x0000000400187825 */ /* 0x000fc600078e0214 */
[----:B------:R-:W5:Y:S04]  /*0520*/  LDG.E R20, desc[UR8][R20.64] ;  /* 0x0000000814147981 */ /* 0x000f68000c1e1900 */
[----:B------:R-:W5:Y:S01]  /*0530*/  LDG.E R11, desc[UR8][R12.64+0x1c] ;  /* 0x00001c080c0b7981 */ /* 0x000f62000c1e1900 */
[----:B------:R-:W-:Y:S01]  /*0540*/  FFMA R26, R26, R27, R19 ;  /* 0x0000001b1a1a7223 */ /* 0x000fe20000000013 */
[----:B-1----:R-:W-:Y:S02]  /*0550*/  IMAD.WIDE R8, R0, 0x4, R24 ;  /* 0x0000000400087825 */ /* 0x002fe400078e0218 */
[----:B------:R-:W5:Y:S04]  /*0560*/  LDG.E R19, desc[UR8][R12.64+0x10] ;  /* 0x000010080c137981 */ /* 0x000f68000c1e1900 */
[----:B------:R-:W5:Y:S04]  /*0570*/  LDG.E R27, desc[UR8][R12.64+0x14] ;  /* 0x000014080c1b7981 */ /* 0x000f68000c1e1900 */
[----:B------:R-:W5:Y:S04]  /*0580*/  LDG.E R7, desc[UR8][R24.64] ;  /* 0x0000000818077981 */ /* 0x000f68000c1e1900 */
[----:B------:R-:W5:Y:S04]  /*0590*/  LDG.E R8, desc[UR8][R8.64] ;  /* 0x0000000808087981 */ /* 0x000f68000c1e1900 */
[----:B------:R0:W5:Y:S01]  /*05a0*/  LDG.E R24, desc[UR8][R12.64+0x18] ;  /* 0x000018080c187981 */ /* 0x000162000c1e1900 */
[----:B------:R-:W-:Y:S01]  /*05b0*/  FFMA R14, R23, R14, R26 ;  /* 0x0000000e170e7223 */ /* 0x000fe2000000001a */
[----:B------:R-:W-:-:S04]  /*05c0*/  UIADD3 UR7, UPT, UPT, UR7, 0x10, URZ ;  /* 0x0000001007077890 */ /* 0x000fc8000fffe0ff */
[----:B------:R-:W-:Y:S01]  /*05d0*/  UISETP.NE.AND UP1, UPT, UR7, URZ, UPT ;  /* 0x000000ff0700728c */ /* 0x000fe2000bf25270 */
[----:B------:R-:W-:Y:S01]  /*05e0*/  LEA R5, R0, R5, 0x4 ;  /* 0x0000000500057211 */ /* 0x000fe200078e20ff */
[----:B--2---:R-:W-:-:S04]  /*05f0*/  FFMA R29, R29, R16, R14 ;  /* 0x000000101d1d7223 */ /* 0x004fc8000000000e */
[----:B---3--:R-:W-:-:S04]  /*0600*/  FFMA R18, R22, R18, R29 ;  /* 0x0000001216127223 */ /* 0x008fc8000000001d */
[----:B----4-:R-:W-:-:S04]  /*0610*/  FFMA R17, R17, R6, R18 ;  /* 0x0000000611117223 */ /* 0x010fc80000000012 */
[----:B-----5:R-:W-:Y:S01]  /*0620*/  FFMA R28, R28, R15, R17 ;  /* 0x0000000f1c1c7223 */ /* 0x020fe20000000011 */
[----:B------:R-:W-:-:S03]  /*0630*/  IADD3 R6, P0, PT, R12, 0x40, RZ ;  /* 0x000000400c067810 */ /* 0x000fc60007f1e0ff */
[----:B------:R-:W-:-:S04]  /*0640*/  FFMA R10, R19, R10, R28 ;  /* 0x0000000a130a7223 */ /* 0x000fc8000000001c */
[----:B------:R-:W-:Y:S01]  /*0650*/  FFMA R27, R27, R20, R10 ;  /* 0x000000141b1b7223 */ /* 0x000fe2000000000a */
[----:B0-----:R-:W-:-:S03]  /*0660*/  IADD3.X R13, PT, PT, RZ, R13, RZ, P0, !PT ;  /* 0x0000000dff0d7210 */ /* 0x001fc600007fe4ff */
[----:B------:R-:W-:-:S04]  /*0670*/  FFMA R24, R24, R7, R27 ;  /* 0x0000000718187223 */ /* 0x000fc8000000001b */
[----:B------:R-:W-:Y:S01]  /*0680*/  FFMA R18, R11, R8, R24 ;  /* 0x000000080b127223 */ /* 0x000fe20000000018 */
[----:B------:R-:W-:Y:S06]  /*0690*/  BRA.U UP1, `(.L_x_59) ;  /* 0xfffffff901e07547 */ /* 0x000fec000b83ffff */
.L_x_58:
[----:B------:R-:W-:Y:S05]  /*06a0*/  BRA.U !UP0, `(.L_x_57) ;  /* 0x00000005088c7547 */ /* 0x000fea000b800000 */
[----:B------:R-:W-:Y:S02]  /*06b0*/  UISETP.GE.U32.AND UP0, UPT, UR6, 0x8, UPT ;  /* 0x000000080600788c */ /* 0x000fe4000bf06070 */
[----:B------:R-:W-:-:S04]  /*06c0*/  ULOP3.LUT UR7, UR5, 0x7, URZ, 0xc0, !UPT ;  /* 0x0000000705077892 */ /* 0x000fc8000f8ec0ff */
[----:B------:R-:W-:-:S03]  /*06d0*/  UISETP.NE.AND UP1, UPT, UR7, URZ, UPT ;  /* 0x000000ff0700728c */ /* 0x000fc6000bf25270 */
[----:B------:R-:W-:Y:S08]  /*06e0*/  BRA.U !UP0, `(.L_x_60) ;  /* 0x0000000108ac7547 */ /* 0x000ff0000b800000 */
[----:B------:R-:W0:Y:S01]  /*06f0*/  LDC.64 R12, c[0x0][0x388] ;  /* 0x0000e200ff0c7b82 */ /* 0x000e220000000a00 */
[----:B------:R-:W-:Y:S01]  /*0700*/  IMAD R5, R0, UR4, R3 ;  /* 0x0000000400057c24 */ /* 0x000fe2000f8e0203 */
[----:B------:R-:W1:Y:S01]  /*0710*/  LDCU.64 UR10, c[0x0][0x380] ;  /* 0x00007000ff0a77ac */ /* 0x000e620008000a00 */
[----:B------:R-:W-:-:S04]  /*0720*/  IADD3 R7, P0, PT, R4, UR4, RZ ;  /* 0x0000000404077c10 */ /* 0x000fc8000ff1e0ff */
[----:B------:R-:W-:Y:S01]  /*0730*/  IADD3.X R8, PT, PT, RZ, RZ, RZ, P0, !PT ;  /* 0x000000ffff087210 */ /* 0x000fe200007fe4ff */
[----:B------:R-:W2:Y:S01]  /*0740*/  LDC.64 R28, c[0x0][0x380] ;  /* 0x0000e000ff1c7b82 */ /* 0x000ea20000000a00 */
[----:B-1----:R-:W-:Y:S01]  /*0750*/  LEA R6, P0, R7, UR10, 0x2 ;  /* 0x0000000a07067c11 */ /* 0x002fe2000f8010ff */
[----:B0-----:R-:W-:Y:S01]  /*0760*/  IMAD.WIDE R12, R5, 0x4, R12 ;  /* 0x00000004050c7825 */ /* 0x001fe200078e020c */
[----:B------:R-:W-:Y:S02]  /*0770*/  IADD3 R5, PT, PT, R4, UR4, RZ ;  /* 0x0000000404057c10 */ /* 0x000fe4000fffe0ff */
[----:B------:R-:W-:Y:S01]  /*0780*/  LEA.HI.X R7, R7, UR11, R8, 0x2, P0 ;  /* 0x0000000b07077c11 */ /* 0x000fe200080f1408 */
[----:B------:R-:W-:-:S04]  /*0790*/  IMAD.WIDE R26, R0, 0x4, R12 ;  /* 0x00000004001a7825 */ /* 0x000fc800078e020c */
[----:B------:R-:W3:Y:S01]  /*07a0*/  LDG.E R20, desc[UR8][R6.64+0x4] ;  /* 0x0000040806147981 */ /* 0x000ee2000c1e1900 */
[----:B--2---:R-:W-:-:S03]  /*07b0*/  IMAD.WIDE.U32 R28, R5, 0x4, R28 ;  /* 0x00000004051c7825 */ /* 0x004fc600078e001c */
[----:B------:R0:W2:Y:S01]  /*07c0*/  LDG.E R5, desc[UR8][R12.64] ;  /* 0x000000080c057981 */ /* 0x0000a2000c1e1900 */
[----:B------:R-:W-:-:S03]  /*07d0*/  IMAD.WIDE R14, R0, 0x4, R26 ;  /* 0x00000004000e7825 */ /* 0x000fc600078e021a */
[----:B------:R-:W2:Y:S01]  /*07e0*/  LDG.E R19, desc[UR8][R28.64] ;  /* 0x000000081c137981 */ /* 0x000ea2000c1e1900 */
[----:B------:R-:W-:-:S03]  /*07f0*/  IMAD.WIDE R16, R0, 0x4, R14 ;  /* 0x0000000400107825 */ /* 0x000fc600078e020e */
[----:B------:R-:W3:Y:S04]  /*0800*/  LDG.E R21, desc[UR8][R26.64] ;  /* 0x000000081a157981 */ /* 0x000ee8000c1e1900 */
[----:B------:R1:W4:Y:S01]  /*0810*/  LDG.E R23, desc[UR8][R14.64] ;  /* 0x000000080e177981 */ /* 0x000322000c1e1900 */
[----:B------:R-:W-:-:S03]  /*0820*/  IMAD.WIDE R8, R0, 0x4, R16 ;  /* 0x0000000400087825 */ /* 0x000fc600078e0210 */
[----:B------:R-:W4:Y:S01]  /*0830*/  LDG.E R22, desc[UR8][R6.64+0x8] ;  /* 0x0000080806167981 */ /* 0x000f22000c1e1900 */
[----:B------:R-:W-:-:S03]  /*0840*/  IMAD.WIDE R10, R0, 0x4, R8 ;  /* 0x00000004000a7825 */ /* 0x000fc600078e0208 */
[----:B------:R-:W5:Y:S04]  /*0850*/  LDG.E R17, desc[UR8][R16.64] ;  /* 0x0000000810117981 */ /* 0x000f68000c1e1900 */
[----:B------:R-:W5:Y:S01]  /*0860*/  LDG.E R24, desc[UR8][R6.64+0xc] ;  /* 0x00000c0806187981 */ /* 0x000f62000c1e1900 */
[----:B0-----:R-:W-:-:S03]  /*0870*/  IMAD.WIDE R12, R0, 0x4, R10 ;  /* 0x00000004000c7825 */ /* 0x001fc600078e020a */
[----:B------:R-:W5:Y:S04]  /*0880*/  LDG.E R8, desc[UR8][R8.64] ;  /* 0x0000000808087981 */ /* 0x000f68000c1e1900 */
[----:B------:R-:W5:Y:S01]  /*0890*/  LDG.E R25, desc[UR8][R6.64+0x10] ;  /* 0x0000100806197981 */ /* 0x000f62000c1e1900 */
[----:B-1----:R-:W-:-:S03]  /*08a0*/  IMAD.WIDE R14, R0, 0x4, R12 ;  /* 0x00000004000e7825 */ /* 0x002fc600078e020c */
[----:B------:R-:W5:Y:S04]  /*08b0*/  LDG.E R10, desc[UR8][R10.64] ;  /* 0x000000080a0a7981 */ /* 0x000f68000c1e1900 */
[----:B------:R-:W5:Y:S04]  /*08c0*/  LDG.E R27, desc[UR8][R6.64+0x14] ;  /* 0x00001408061b7981 */ /* 0x000f68000c1e1900 */
[----:B------:R-:W5:Y:S04]  /*08d0*/  LDG.E R26, desc[UR8][R12.64] ;  /* 0x000000080c1a7981 */ /* 0x000f68000c1e1900 */
[----:B------:R-:W5:Y:S04]  /*08e0*/  LDG.E R29, desc[UR8][R6.64+0x18] ;  /* 0x00001808061d7981 */ /* 0x000f68000c1e1900 */
[----:B------:R-:W5:Y:S04]  /*08f0*/  LDG.E R16, desc[UR8][R6.64+0x1c] ;  /* 0x00001c0806107981 */ /* 0x000f68000c1e1900 */
[----:B------:R-:W5:Y:S01]  /*0900*/  LDG.E R14, desc[UR8][R14.64] ;  /* 0x000000080e0e7981 */ /* 0x000f62000c1e1900 */
[----:B------:R-:W-:Y:S01]  /*0910*/  UIADD3 UR4, UPT, UPT, UR4, 0x8, URZ ;  /* 0x0000000804047890 */ /* 0x000fe2000fffe0ff */
[----:B--2---:R-:W-:-:S04]  /*0920*/  FFMA R5, R19, R5, R18 ;  /* 0x0000000513057223 */ /* 0x004fc80000000012 */
[----:B---3--:R-:W-:-:S04]  /*0930*/  FFMA R5, R20, R21, R5 ;  /* 0x0000001514057223 */ /* 0x008fc80000000005 */
[----:B----4-:R-:W-:-:S04]  /*0940*/  FFMA R5, R22, R23, R5 ;  /* 0x0000001716057223 */ /* 0x010fc80000000005 */
[----:B-----5:R-:W-:-:S04]  /*0950*/  FFMA R24, R24, R17, R5 ;  /* 0x0000001118187223 */ /* 0x020fc80000000005 */
[----:B------:R-:W-:-:S04]  /*0960*/  FFMA R8, R25, R8, R24 ;  /* 0x0000000819087223 */ /* 0x000fc80000000018 */
[----:B------:R-:W-:-:S04]  /*0970*/  FFMA R8, R27, R10, R8 ;  /* 0x0000000a1b087223 */ /* 0x000fc80000000008 */
[----:B------:R-:W-:-:S04]  /*0980*/  FFMA R29, R29, R26, R8 ;  /* 0x0000001a1d1d7223 */ /* 0x000fc80000000008 */
[----:B------:R-:W-:-:S07]  /*0990*/  FFMA R18, R16, R14, R29 ;  /* 0x0000000e10127223 */ /* 0x000fce000000001d */
.L_x_60:
[----:B------:R-:W-:Y:S05]  /*09a0*/  BRA.U !UP1, `(.L_x_57) ;  /* 0x0000000109cc7547 */ /* 0x000fea000b800000 */
[----:B------:R-:W-:Y:S02]  /*09b0*/  UISETP.GE.U32.AND UP0, UPT, UR7, 0x4, UPT ;  /* 0x000000040700788c */ /* 0x000fe4000bf06070 */
[----:B------:R-:W-:-:S04]  /*09c0*/  ULOP3.LUT UR5, UR5, 0x3, URZ, 0xc0, !UPT ;  /* 0x0000000305057892 */ /* 0x000fc8000f8ec0ff */
[----:B------:R-:W-:-:S03]  /*09d0*/  UISETP.NE.AND UP1, UPT, UR5, URZ, UPT ;  /* 0x000000ff0500728c */ /* 0x000fc6000bf25270 */
[----:B------:R-:W-:Y:S08]  /*09e0*/  BRA.U !UP0, `(.L_x_61) ;  /* 0x00000001086c7547 */ /* 0x000ff0000b800000 */
[----:B------:R-:W0:Y:S01]  /*09f0*/  LDC.64 R8, c[0x0][0x388] ;  /* 0x0000e200ff087b82 */ /* 0x000e220000000a00 */
[----:B------:R-:W1:Y:S01]  /*0a00*/  LDCU.64 UR6, c[0x0][0x380] ;  /* 0x00007000ff0677ac */ /* 0x000e620008000a00 */
[----:B------:R-:W-:Y:S01]  /*0a10*/  IMAD R11, R0, UR4, R3 ;  /* 0x00000004000b7c24 */ /* 0x000fe2000f8e0203 */
[C---:B------:R-:W-:Y:S02]  /*0a20*/  IADD3 R5, PT, PT, R4.reuse, UR4, RZ ;  /* 0x0000000404057c10 */ /* 0x040fe4000fffe0ff */
[----:B------:R-:W-:-:S03]  /*0a30*/  IADD3 R14, P0, PT, R4, UR4, RZ ;  /* 0x00000004040e7c10 */ /* 0x000fc6000ff1e0ff */
[----:B------:R-:W2:Y:S01]  /*0a40*/  LDC.64 R6, c[0x0][0x380] ;  /* 0x0000e000ff067b82 */ /* 0x000ea20000000a00 */
[----:B0-----:R-:W-:-:S04]  /*0a50*/  IMAD.WIDE R10, R11, 0x4, R8 ;  /* 0x000000040b0a7825 */ /* 0x001fc800078e0208 */
[----:B------:R-:W-:Y:S02]  /*0a60*/  IMAD.WIDE R12, R0, 0x4, R10 ;  /* 0x00000004000c7825 */ /* 0x000fe400078e020a */
[----:B------:R-:W3:Y:S02]  /*0a70*/  LDG.E R10, desc[UR8][R10.64] ;  /* 0x000000080a0a7981 */ /* 0x000ee4000c1e1900 */
[----:B--2---:R-:W-:Y:S01]  /*0a80*/  IMAD.WIDE.U32 R8, R5, 0x4, R6 ;  /* 0x0000000405087825 */ /* 0x004fe200078e0006 */
[----:B------:R-:W-:Y:S02]  /*0a90*/  IADD3.X R5, PT, PT, RZ, RZ, RZ, P0, !PT ;  /* 0x000000ffff057210 */ /* 0x000fe400007fe4ff */
[----:B-1----:R-:W-:-:S03]  /*0aa0*/  LEA R6, P0, R14, UR6, 0x2 ;  /* 0x000000060e067c11 */ /* 0x002fc6000f8010ff */
[----:B------:R-:W3:Y:S01]  /*0ab0*/  LDG.E R9, desc[UR8][R8.64] ;  /* 0x0000000808097981 */ /* 0x000ee2000c1e1900 */
[----:B------:R-:W-:Y:S01]  /*0ac0*/  LEA.HI.X R7, R14, UR7, R5, 0x2, P0 ;  /* 0x000000070e077c11 */ /* 0x000fe200080f1405 */
[C---:B------:R-:W-:Y:S02]  /*0ad0*/  IMAD.WIDE R14, R0.reuse, 0x4, R12 ;  /* 0x00000004000e7825 */ /* 0x040fe400078e020c */
[----:B------:R-:W2:Y:S04]  /*0ae0*/  LDG.E R12, desc[UR8][R12.64] ;  /* 0x000000080c0c7981 */ /* 0x000ea8000c1e1900 */
[----:B------:R-:W2:Y:S01]  /*0af0*/  LDG.E R5, desc[UR8][R6.64+0x4] ;  /* 0x0000040806057981 */ /* 0x000ea2000c1e1900 */
[----:B------:R-:W-:-:S03]  /*0b00*/  IMAD.WIDE R16, R0, 0x4, R14 ;  /* 0x0000000400107825 */ /* 0x000fc600078e020e */
[----:B------:R-:W4:Y:S04]  /*0b10*/  LDG.E R19, desc[UR8][R14.64] ;  /* 0x000000080e137981 */ /* 0x000f28000c1e1900 */
[----:B------:R-:W4:Y:S04]  /*0b20*/  LDG.E R20, desc[UR8][R6.64+0x8] ;  /* 0x0000080806147981 */ /* 0x000f28000c1e1900 */
[----:B------:R-:W5:Y:S04]  /*0b30*/  LDG.E R22, desc[UR8][R6.64+0xc] ;  /* 0x00000c0806167981 */ /* 0x000f68000c1e1900 */
[----:B------:R-:W5:Y:S01]  /*0b40*/  LDG.E R16, desc[UR8][R16.64] ;  /* 0x0000000810107981 */ /* 0x000f62000c1e1900 */
[----:B------:R-:W-:Y:S01]  /*0b50*/  UIADD3 UR4, UPT, UPT, UR4, 0x4, URZ ;  /* 0x0000000404047890 */ /* 0x000fe2000fffe0ff */
[----:B---3--:R-:W-:-:S04]  /*0b60*/  FFMA R18, R9, R10, R18 ;  /* 0x0000000a09127223 */ /* 0x008fc80000000012 */
[----:B--2---:R-:W-:-:S04]  /*0b70*/  FFMA R5, R5, R12, R18 ;  /* 0x0000000c05057223 */ /* 0x004fc80000000012 */
[----:B----4-:R-:W-:-:S04]  /*0b80*/  FFMA R5, R20, R19, R5 ;  /* 0x0000001314057223 */ /* 0x010fc80000000005 */
[----:B-----5:R-:W-:-:S07]  /*0b90*/  FFMA R18, R22, R16, R5 ;  /* 0x0000001016127223 */ /* 0x020fce0000000005 */
.L_x_61:
[----:B------:R-:W-:Y:S05]  /*0ba0*/  BRA.U !UP1, `(.L_x_57) ;  /* 0x00000001094c7547 */ /* 0x000fea000b800000 */
[----:B------:R-:W0:Y:S01]  /*0bb0*/  LDC.64 R8, c[0x0][0x380] ;  /* 0x0000e000ff087b82 */ /* 0x000e220000000a00 */
[----:B------:R-:W-:Y:S01]  /*0bc0*/  IADD3 R5, PT, PT, R4, UR4, RZ ;  /* 0x0000000404057c10 */ /* 0x000fe2000fffe0ff */
[----:B------:R-:W-:Y:S01]  /*0bd0*/  IMAD R11, R0, UR4, R3 ;  /* 0x00000004000b7c24 */ /* 0x000fe2000f8e0203 */
[----:B------:R-:W-:-:S05]  /*0be0*/  UIADD3 UR5, UPT, UPT, -UR5, URZ, URZ ;  /* 0x000000ff05057290 */ /* 0x000fca000fffe1ff */
[----:B------:R-:W1:Y:S01]  /*0bf0*/  LDC.64 R6, c[0x0][0x388] ;  /* 0x0000e200ff067b82 */ /* 0x000e620000000a00 */
[----:B0-----:R-:W-:-:S03]  /*0c00*/  IMAD.WIDE.U32 R4, R5, 0x4, R8 ;  /* 0x0000000405047825 */ /* 0x001fc600078e0008 */
[----:B------:R-:W-:Y:S02]  /*0c10*/  MOV R8, R4 ;  /* 0x0000000400087202 */ /* 0x000fe40000000f00 */
[----:B------:R-:W-:-:S07]  /*0c20*/  MOV R13, R5 ;  /* 0x00000005000d7202 */ /* 0x000fce0000000f00 */
.L_x_62:
[----:B-1----:R-:W-:Y:S01]  /*0c30*/  IMAD.WIDE R4, R11, 0x4, R6 ;  /* 0x000000040b047825 */ /* 0x002fe200078e0206 */
[----:B------:R-:W-:-:S05]  /*0c40*/  MOV R9, R13 ;  /* 0x0000000d00097202 */ /* 0x000fca0000000f00 */
[----:B------:R-:W2:Y:S04]  /*0c50*/  LDG.E R4, desc[UR8][R4.64] ;  /* 0x0000000804047981 */ /* 0x000ea8000c1e1900 */
[----:B------:R0:W2:Y:S01]  /*0c60*/  LDG.E R9, desc[UR8][R8.64] ;  /* 0x0000000808097981 */ /* 0x0000a2000c1e1900 */
[----:B------:R-:W-:-:S04]  /*0c70*/  UIADD3 UR5, UPT, UPT, UR5, 0x1, URZ ;  /* 0x0000000105057890 */ /* 0x000fc8000fffe0ff */
[----:B------:R-:W-:Y:S01]  /*0c80*/  UISETP.NE.AND UP0, UPT, UR5, URZ, UPT ;  /* 0x000000ff0500728c */ /* 0x000fe2000bf05270 */
[----:B------:R-:W-:Y:S02]  /*0c90*/  IADD3 R11, PT, PT, R11, R0, RZ ;  /* 0x000000000b0b7210 */ /* 0x000fe40007ffe0ff */
[----:B0-----:R-:W-:-:S04]  /*0ca0*/  IADD3 R8, P0, PT, R8, 0x4, RZ ;  /* 0x0000000408087810 */ /* 0x001fc80007f1e0ff */
[----:B------:R-:W-:Y:S01]  /*0cb0*/  IADD3.X R13, PT, PT, RZ, R13, RZ, P0, !PT ;  /* 0x0000000dff0d7210 */ /* 0x000fe200007fe4ff */
[----:B--2---:R-:W-:Y:S01]  /*0cc0*/  FFMA R18, R9, R4, R18 ;  /* 0x0000000409127223 */ /* 0x004fe20000000012 */
[----:B------:R-:W-:Y:S07]  /*0cd0*/  BRA.U UP0, `(.L_x_62) ;  /* 0xfffffffd00d47547 */ /* 0x000fee000b83ffff */
.L_x_57:
[----:B------:R-:W0:Y:S01]  /*0ce0*/  LDC.64 R4, c[0x0][0x390] ;  /* 0x0000e400ff047b82 */ /* 0x000e220000000a00 */
[----:B------:R-:W-:-:S04]  /*0cf0*/  IMAD R3, R2, R0, R3 ;  /* 0x0000000002037224 */ /* 0x000fc800078e0203 */
[----:B0-----:R-:W-:-:S05]  /*0d00*/  IMAD.WIDE R2, R3, 0x4, R4 ;  /* 0x0000000403027825 */ /* 0x001fca00078e0204 */
[----:B------:R-:W-:Y:S01]  /*0d10*/  STG.E desc[UR8][R2.64], R18 ;  /* 0x0000001202007986 */ /* 0x000fe2000c101908 */
[----:B------:R-:W-:Y:S05]  /*0d20*/  EXIT ;  /* 0x000000000000794d */ /* 0x000fea0003800000 */
.L_x_63:
        /* <DEDUP_REMOVED lines=13> */
.L_x_91:


//--------------------- .text.computeIntensive    --------------------------
	.section	.text.computeIntensive,"ax",@progbits
	.align	128
        .global         computeIntensive
        .type           computeIntensive,@function
        .size           computeIntensive,(.L_x_82 - computeIntensive)
        .other          computeIntensive,@"STO_CUDA_ENTRY STV_DEFAULT"
computeIntensive:
.text.computeIntensive:
        /* <DEDUP_REMOVED lines=11> */
[----:B------:R-:W2:Y:S01]  /*00b0*/  LDCU UR4, c[0x0][0x38c] ;  /* 0x00007180ff0477ac */ /* 0x000ea20008000800 */
[----:B0-----:R-:W-:-:S05]  /*00c0*/  IMAD.WIDE R6, R3, 0x4, R6 ;  /* 0x0000000403067825 */ /* 0x001fca00078e0206 */
[----:B-1----:R0:W5:Y:S01]  /*00d0*/  LDG.E R5, desc[UR8][R6.64] ;  /* 0x0000000806057981 */ /* 0x002162000c1e1900 */
[----:B--2---:R-:W-:-:S09]  /*00e0*/  UISETP.GE.AND UP0, UPT, UR4, 0x1, UPT ;  /* 0x000000010400788c */ /* 0x004fd2000bf06270 */
[----:B0-----:R-:W-:Y:S05]  /*00f0*/  BRA.U !UP0, `(.L_x_64) ;  /* 0x0000000d08107547 */ /* 0x001fea000b800000 */
[----:B------:R-:W-:-:S05]  /*0100*/  UMOV UR4, URZ ;  /* 0x000000ff00047c82 */ /* 0x000fca0008000000 */
.L_x_74:
[C---:B-----5:R-:W-:Y:S01]  /*0110*/  FADD R2, |R5|.reuse, -RZ ;  /* 0x800000ff05027221 */ /* 0x060fe20000000200 */
[----:B------:R0:W1:Y:S01]  /*0120*/  MUFU.RSQ R4, |R5| ;  /* 0x4000000500047308 */ /* 0x0000620000001400 */
[----:B------:R-:W-:Y:S01]  /*0130*/  BSSY.RECONVERGENT B0, `(.L_x_65) ;  /* 0x000000c000007945 */ /* 0x000fe20003800200 */
[----:B------:R-:W-:Y:S01]  /*0140*/  FMUL R9, R5, R5 ;  /* 0x0000000505097220 */ /* 0x000fe20000400000 */
[----:B------:R-:W-:-:S05]  /*0150*/  VIADD R0, R2, 0xf3000000 ;  /* 0xf300000002007836 */ /* 0x000fca0000000000 */
[----:B------:R-:W-:-:S13]  /*0160*/  ISETP.GT.U32.AND P0, PT, R0, 0x727fffff, PT ;  /* 0x727fffff0000780c */ /* 0x000fda0003f04070 */
[----:B01----:R-:W-:Y:S05]  /*0170*/  @!P0 BRA `(.L_x_66) ;  /* 0x00000000000c8947 */ /* 0x003fea0003800000 */
[----:B------:R-:W-:-:S07]  /*0180*/  MOV R12, 0x1a0 ;  /* 0x000001a0000c7802 */ /* 0x000fce0000000f00 */
[----:B------:R-:W-:Y:S05]  /*0190*/  CALL.REL.NOINC `($__internal_2_$__cuda_sm20_sqrt_rn_f32_slowpath) ;  /* 0x0000000800f07944 */ /* 0x000fea0003c00000 */
[----:B------:R-:W-:Y:S05]  /*01a0*/  BRA `(.L_x_67) ;  /* 0x0000000000107947 */ /* 0x000fea0003800000 */
.L_x_66:
[C---:B------:R-:W-:Y:S01]  /*01b0*/  FMUL.FTZ R0, R4.reuse, |R5| ;  /* 0x4000000504007220 */ /* 0x040fe20000410000 */
[----:B------:R-:W-:-:S03]  /*01c0*/  FMUL.FTZ R2, R4, 0.5 ;  /* 0x3f00000004027820 */ /* 0x000fc60000410000 */
[----:B------:R-:W-:-:S04]  /*01d0*/  FFMA R3, -R0, R0, |R5| ;  /* 0x0000000000037223 */ /* 0x000fc80000000505 */
[----:B------:R-:W-:-:S07]  /*01e0*/  FFMA R0, R3, R2, R0 ;  /* 0x0000000203007223 */ /* 0x000fce0000000000 */
.L_x_67:
[----:B------:R-:W-:Y:S05]  /*01f0*/  BSYNC.RECONVERGENT B0 ;  /* 0x0000000000007941 */ /* 0x000fea0003800200 */
.L_x_65:
[C---:B------:R-:W-:Y:S01]  /*0200*/  FMUL R2, R5.reuse, 0.63661974668502807617 ;  /* 0x3f22f98305027820 */ /* 0x040fe20000400000 */
[----:B------:R-:W-:Y:S01]  /*0210*/  FSETP.GE.AND P0, PT, |R5|, 105615, PT ;  /* 0x47ce47800500780b */ /* 0x000fe20003f06200 */
[----:B------:R-:W-:Y:S01]  /*0220*/  BSSY.RECONVERGENT B0, `(.L_x_68) ;  /* 0x0000041000007945 */ /* 0x000fe20003800200 */
[----:B------:R-:W-:-:S03]  /*0230*/  FADD R15, R9, R0 ;  /* 0x00000000090f7221 */ /* 0x000fc60000000000 */
[----:B------:R-:W0:Y:S02]  /*0240*/  F2I.NTZ R2, R2 ;  /* 0x0000000200027305 */ /* 0x000e240000203100 */
[----:B0-----:R-:W-:Y:S01]  /*0250*/  I2FP.F32.S32 R16, R2 ;  /* 0x0000000200107245 */ /* 0x001fe20000201400 */
[----:B------:R-:W-:-:S04]  /*0260*/  IMAD.MOV.U32 R17, RZ, RZ, R2 ;  /* 0x000000ffff117224 */ /* 0x000fc800078e0002 */
[----:B------:R-:W-:-:S04]  /*0270*/  FFMA R3, R16, -1.5707962512969970703, R5 ;  /* 0xbfc90fda10037823 */ /* 0x000fc80000000005 */
[----:B------:R-:W-:-:S04]  /*0280*/  FFMA R3, R16, -7.5497894158615963534e-08, R3 ;  /* 0xb3a2216810037823 */ /* 0x000fc80000000003 */
[----:B------:R-:W-:-:S05]  /*0290*/  FFMA R16, R16, -5.3903029534742383927e-15, R3 ;  /* 0xa7c234c510107823 */ /* 0x000fca0000000003 */
[----:B------:R-:W-:Y:S01]  /*02a0*/  MOV R0, R16 ;  /* 0x0000001000007202 */ /* 0x000fe20000000f00 */
[----:B------:R-:W-:Y:S06]  /*02b0*/  @!P0 BRA `(.L_x_69) ;  /* 0x0000000000dc8947 */ /* 0x000fec0003800000 */
[----:B------:R-:W-:-:S13]  /*02c0*/  FSETP.NEU.AND P0, PT, |R5|, +INF , PT ;  /* 0x7f8000000500780b */ /* 0x000fda0003f0d200 */
[----:B------:R-:W-:Y:S01]  /*02d0*/  @!P0 FMUL R0, RZ, R5 ;  /* 0x00000005ff008220 */ /* 0x000fe20000400000 */
[----:B------:R-:W-:Y:S01]  /*02e0*/  @!P0 IMAD.MOV.U32 R2, RZ, RZ, RZ ;  /* 0x000000ffff028224 */ /* 0x000fe200078e00ff */
        /* <DEDUP_REMOVED lines=8> */
.L_x_70:
[----:B0-----:R-:W-:Y:S01]  /*0370*/  IMAD.U32 R10, RZ, RZ, UR10 ;  /* 0x0000000aff0a7e24 */ /* 0x001fe2000f8e00ff */
[----:B------:R-:W-:-:S05]  /*0380*/  MOV R11, UR11 ;  /* 0x0000000b000b7c02 */ /* 0x000fca0008000f00 */
        /* <DEDUP_REMOVED lines=42> */
.L_x_69:
[----:B------:R-:W-:Y:S05]  /*0630*/  BSYNC.RECONVERGENT B0 ;  /* 0x0000000000007941 */ /* 0x000fea0003800200 */
.L_x_68:
[----:B------:R-:W-:Y:S01]  /*0640*/  MOV R12, 0x37cbac00 ;  /* 0x37cbac00000c7802 */ /* 0x000fe20000000f00 */
[----:B------:R-:W-:Y:S01]  /*0650*/  FMUL R3, R0, R0 ;  /* 0x0000000000037220 */ /* 0x000fe20000400000 */
[C---:B------:R-:W-:Y:S01]  /*0660*/  LOP3.LUT R8, R2.reuse, 0x1, RZ, 0xc0, !PT ;  /* 0x0000000102087812 */ /* 0x040fe200078ec0ff */
[----:B------:R-:W-:Y:S01]  /*0670*/  IMAD.MOV.U32 R13, RZ, RZ, 0x3d2aaabb ;  /* 0x3d2aaabbff0d7424 */ /* 0x000fe200078e00ff */
[----:B------:R-:W-:Y:S01]  /*0680*/  LOP3.LUT P1, RZ, R2, 0x2, RZ, 0xc0, !PT ;  /* 0x0000000202ff7812 */ /* 0x000fe2000782c0ff */
[----:B------:R-:W-:Y:S01]  /*0690*/  FFMA R4, R3, R12, -0.0013887860113754868507 ;  /* 0xbab607ed03047423 */ /* 0x000fe2000000000c */
[----:B------:R-:W-:Y:S01]  /*06a0*/  ISETP.NE.U32.AND P0, PT, R8, 0x1, PT ;  /* 0x000000010800780c */ /* 0x000fe20003f05070 */
[----:B------:R-:W-:Y:S01]  /*06b0*/  IMAD.MOV.U32 R14, RZ, RZ, 0x3effffff ;  /* 0x3effffffff0e7424 */ /* 0x000fe200078e00ff */
[----:B------:R-:W-:Y:S02]  /*06c0*/  BSSY.RECONVERGENT B0, `(.L_x_71) ;  /* 0x0000040000007945 */ /* 0x000fe40003800200 */
[----:B------:R-:W-:-:S02]  /*06d0*/  FSEL R4, R4, -0.00019574658654164522886, !P0 ;  /* 0xb94d415304047808 */ /* 0x000fc40004000000 */
[----:B------:R-:W-:Y:S02]  /*06e0*/  FSEL R8, R13, 0.0083327032625675201416, !P0 ;  /* 0x3c0885e40d087808 */ /* 0x000fe40004000000 */
[----:B------:R-:W-:Y:S02]  /*06f0*/  FSEL R0, R0, 1, P0 ;  /* 0x3f80000000007808 */ /* 0x000fe40000000000 */
[----:B------:R-:W-:Y:S01]  /*0700*/  FSEL R19, -R14, -0.16666662693023681641, !P0 ;  /* 0xbe2aaaa80e137808 */ /* 0x000fe20004000100 */
[----:B------:R-:W-:Y:S01]  /*0710*/  FFMA R4, R3, R4, R8 ;  /* 0x0000000403047223 */ /* 0x000fe20000000008 */
[----:B------:R-:W-:Y:S01]  /*0720*/  FSETP.GE.AND P0, PT, |R5|, 105615, PT ;  /* 0x47ce47800500780b */ /* 0x000fe20003f06200 */
[C---:B------:R-:W-:Y:S02]  /*0730*/  FFMA R11, R3.reuse, R0, RZ ;  /* 0x00000000030b7223 */ /* 0x040fe400000000ff */
[----:B------:R-:W-:-:S04]  /*0740*/  FFMA R4, R3, R4, R19 ;  /* 0x0000000403047223 */ /* 0x000fc80000000013 */
[----:B------:R-:W-:-:S04]  /*0750*/  FFMA R0, R11, R4, R0 ;  /* 0x000000040b007223 */ /* 0x000fc80000000000 */
[----:B------:R-:W-:-:S04]  /*0760*/  @P1 FADD R0, RZ, -R0 ;  /* 0x80000000ff001221 */ /* 0x000fc80000000000 */
[----:B------:R-:W-:Y:S01]  /*0770*/  FADD R15, R15, -R0 ;  /* 0x800000000f0f7221 */ /* 0x000fe20000000000 */
[----:B------:R-:W-:Y:S06]  /*0780*/  @!P0 BRA `(.L_x_72) ;  /* 0x0000000000cc8947 */ /* 0x000fec0003800000 */
[----:B------:R-:W-:-:S13]  /*0790*/  FSETP.NEU.AND P0, PT, |R5|, +INF , PT ;  /* 0x7f8000000500780b */ /* 0x000fda0003f0d200 */
[----:B------:R-:W-:Y:S01]  /*07a0*/  @!P0 FMUL R16, RZ, R5 ;  /* 0x00000005ff108220 */ /* 0x000fe20000400000 */
[----:B------:R-:W-:Y:S01]  /*07b0*/  @!P0 MOV R17, RZ ;  /* 0x000000ff00118202 */ /* 0x000fe20000000f00 */
[----:B------:R-:W-:Y:S06]  /*07c0*/  @!P0 BRA `(.L_x_72) ;  /* 0x0000000000bc8947 */ /* 0x000fec0003800000 */
[----:B------:R-:W0:Y:S01]  /*07d0*/  LDC.64 R2, c[0x4][RZ] ;  /* 0x01000000ff027b82 */ /* 0x000e220000000a00 */
[----:B------:R-:W-:Y:S02]  /*07e0*/  IMAD.SHL.U32 R4, R5, 0x100, RZ ;  /* 0x0000010005047824 */ /* 0x000fe400078e00ff */
[----:B------:R-:W-:Y:S02]  /*07f0*/  HFMA2 R0, -RZ, RZ, 0, 0 ;  /* 0x00000000ff007431 */ /* 0x000fe400000001ff */
[----:B------:R-:W-:Y:S01]  /*0800*/  IMAD.MOV.U32 R8, RZ, RZ, RZ ;  /* 0x000000ffff087224 */ /* 0x000fe200078e00ff */
[----:B------:R-:W-:Y:S01]  /*0810*/  UMOV UR5, URZ ;  /* 0x000000ff00057c82 */ /* 0x000fe20008000000 */
[----:B------:R-:W-:-:S07]  /*0820*/  LOP3.LUT R21, R4, 0x80000000, RZ, 0xfc, !PT ;  /* 0x8000000004157812 */ /* 0x000fce00078efcff */
.L_x_73:
[----:B0-----:R-:W-:-:S05]  /*0830*/  IMAD.WIDE.U32 R16, R0, 0x4, R2 ;  /* 0x0000000400107825 */ /* 0x001fca00078e0002 */
[----:B------:R-:W2:Y:S01]  /*0840*/  LDG.E.CONSTANT R10, desc[UR8][R16.64] ;  /* 0x00000008100a7981 */ /* 0x000ea2000c1e9900 */
[C---:B-1----:R-:W-:Y:S02]  /*0850*/  IMAD R4, R0.reuse, 0x4, R1 ;  /* 0x0000000400047824 */ /* 0x042fe400078e0201 */
[----:B------:R-:W-:-:S05]  /*0860*/  VIADD R0, R0, 0x1 ;  /* 0x0000000100007836 */ /* 0x000fca0000000000 */
[----:B------:R-:W-:Y:S01]  /*0870*/  ISETP.NE.AND P0, PT, R0, 0x6, PT ;  /* 0x000000060000780c */ /* 0x000fe20003f05270 */
[----:B--2---:R-:W-:-:S03]  /*0880*/  IMAD.WIDE.U32 R10, R10, R21, RZ ;  /* 0x000000150a0a7225 */ /* 0x004fc600078e00ff */
[----:B------:R-:W-:-:S04]  /*0890*/  IADD3 R19, P1, PT, R10, R8, RZ ;  /* 0x000000080a137210 */ /* 0x000fc80007f3e0ff */
[----:B------:R-:W-:Y:S01]  /*08a0*/  IADD3.X R8, PT, PT, R11, UR5, RZ, P1, !PT ;  /* 0x000000050b087c10 */ /* 0x000fe20008ffe4ff */
[----:B------:R1:W-:Y:S04]  /*08b0*/  STL [R4], R19 ;  /* 0x0000001304007387 */ /* 0x0003e80000100800 */
[----:B------:R-:W-:Y:S05]  /*08c0*/  @P0 BRA `(.L_x_73) ;  /* 0xfffffffc00d80947 */ /* 0x000fea000383ffff */
[----:B-1----:R-:W-:Y:S01]  /*08d0*/  SHF.R.U32.HI R4, RZ, 0x17, R5 ;  /* 0x00000017ff047819 */ /* 0x002fe20000011605 */
[----:B------:R0:W-:Y:S03]  /*08e0*/  STL [R1+0x18], R8 ;  /* 0x0000180801007387 */ /* 0x0001e60000100800 */
[C---:B------:R-:W-:Y:S02]  /*08f0*/  LOP3.LUT R0, R4.reuse, 0xe0, RZ, 0xc0, !PT ;  /* 0x000000e004007812 */ /* 0x040fe400078ec0ff */
        /* <DEDUP_REMOVED lines=12> */
[----:B---3--:R-:W-:Y:S02]  /*09c0*/  @P0 SHF.L.W.U32.HI R3, R2, R4, R3 ;  /* 0x0000000402030219 */ /* 0x008fe40000010e03 */
[--C-:B------:R-:W-:Y:S02]  /*09d0*/  SHF.R.U32.HI R17, RZ, 0x1e, R0.reuse ;  /* 0x0000001eff117819 */ /* 0x100fe40000011600 */
[C---:B------:R-:W-:Y:S01]  /*09e0*/  SHF.L.W.U32.HI R2, R3.reuse, 0x2, R0 ;  /* 0x0000000203027819 */ /* 0x040fe20000010e00 */
[----:B------:R-:W-:-:S03]  /*09f0*/  IMAD.SHL.U32 R3, R3, 0x4, RZ ;  /* 0x0000000403037824 */ /* 0x000fc600078e00ff */
[----:B------:R-:W-:Y:S02]  /*0a00*/  SHF.R.S32.HI R4, RZ, 0x1f, R2 ;  /* 0x0000001fff047819 */ /* 0x000fe40000011402 */
[----:B------:R-:W-:Y:S02]  /*0a10*/  LOP3.LUT R0, R2, R5, RZ, 0x3c, !PT ;  /* 0x0000000502007212 */ /* 0x000fe400078e3cff */
[C---:B------:R-:W-:Y:S02]  /*0a20*/  LOP3.LUT R10, R4.reuse, R3, RZ, 0x3c, !PT ;  /* 0x00000003040a7212 */ /* 0x040fe400078e3cff */
[----:B------:R-:W-:Y:S02]  /*0a30*/  LOP3.LUT R11, R4, R2, RZ, 0x3c, !PT ;  /* 0x00000002040b7212 */ /* 0x000fe400078e3cff */
[----:B------:R-:W-:Y:S02]  /*0a40*/  LEA.HI R17, R2, R17, RZ, 0x1 ;  /* 0x0000001102117211 */ /* 0x000fe400078f08ff */
[----:B------:R-:W-:-:S02]  /*0a50*/  ISETP.GE.AND P0, PT, R0, RZ, PT ;  /* 0x000000ff0000720c */ /* 0x000fc40003f06270 */
[----:B------:R-:W1:Y:S01]  /*0a60*/  I2F.F64.S64 R10, R10 ;  /* 0x0000000a000a7312 */ /* 0x000e620000301c00 */
[----:B------:R-:W-:-:S05]  /*0a70*/  IMAD.MOV R0, RZ, RZ, -R17 ;  /* 0x000000ffff007224 */ /* 0x000fca00078e0a11 */
[----:B------:R-:W-:Y:S01]  /*0a80*/  @!P1 MOV R17, R0 ;  /* 0x0000000000119202 */ /* 0x000fe20000000f00 */
[----:B-1----:R-:W-:-:S10]  /*0a90*/  DMUL R18, R10, UR6 ;  /* 0x000000060a127c28 */ /* 0x002fd40008000000 */
[----:B------:R-:W1:Y:S02]  /*0aa0*/  F2F.F32.F64 R18, R18 ;  /* 0x0000001200127310 */ /* 0x000e640000301000 */
[----:B01----:R-:W-:-:S07]  /*0ab0*/  FSEL R16, -R18, R18, !P0 ;  /* 0x0000001212107208 */ /* 0x003fce0004000100 */
.L_x_72:
[----:B------:R-:W-:Y:S05]  /*0ac0*/  BSYNC.RECONVERGENT B0 ;  /* 0x0000000000007941 */ /* 0x000fea0003800200 */
.L_x_71:
[----:B------:R-:W-:Y:S01]  /*0ad0*/  FMUL R2, |R5|, 2.8853900432586669922 ;  /* 0x4038aa3b05027820 */ /* 0x000fe20000400200 */
[----:B------:R-:W-:Y:S01]  /*0ae0*/  FMUL R3, R16, R16 ;  /* 0x0000001010037220 */ /* 0x000fe20000400000 */
[C---:B------:R-:W-:Y:S01]  /*0af0*/  LOP3.LUT R0, R17.reuse, 0x1, RZ, 0xc0, !PT ;  /* 0x0000000111007812 */ /* 0x040fe200078ec0ff */
[----:B------:R-:W-:Y:S01]  /*0b00*/  VIADD R17, R17, 0x1 ;  /* 0x0000000111117836 */ /* 0x000fe20000000000 */
[----:B------:R-:W0:Y:S01]  /*0b10*/  LDCU UR5, c[0x0][0x38c] ;  /* 0x00007180ff0577ac */ /* 0x000e220008000800 */
[----:B------:R-:W-:Y:S01]  /*0b20*/  FFMA R12, R3, R12, -0.0013887860113754868507 ;  /* 0xbab607ed030c7423 */ /* 0x000fe2000000000c */
[----:B------:R-:W1:Y:S01]  /*0b30*/  MUFU.EX2 R2, R2 ;  /* 0x0000000200027308 */ /* 0x000e620000000800 */
[----:B------:R-:W-:Y:S01]  /*0b40*/  ISETP.NE.U32.AND P2, PT, R0, 0x1, PT ;  /* 0x000000010000780c */ /* 0x000fe20003f45070 */
[----:B------:R-:W-:Y:S01]  /*0b50*/  IMAD.MOV.U32 R11, RZ, RZ, 0x3f800000 ;  /* 0x3f800000ff0b7424 */ /* 0x000fe200078e00ff */
[----:B------:R-:W-:Y:S01]  /*0b60*/  LOP3.LUT P0, RZ, R17, 0x2, RZ, 0xc0, !PT ;  /* 0x0000000211ff7812 */ /* 0x000fe2000780c0ff */
[----:B------:R-:W-:Y:S01]  /*0b70*/  UIADD3 UR4, UPT, UPT, UR4, 0x1, URZ ;  /* 0x0000000104047890 */ /* 0x000fe2000fffe0ff */
[----:B------:R-:W-:-:S02]  /*0b80*/  FSEL R0, R13, 0.0083327032625675201416, P2 ;  /* 0x3c0885e40d007808 */ /* 0x000fc40001000000 */
[----:B------:R-:W-:Y:S02]  /*0b90*/  FSEL R12, R12, -0.00019574658654164522886, P2 ;  /* 0xb94d41530c0c7808 */ /* 0x000fe40001000000 */
[----:B------:R-:W-:Y:S02]  /*0ba0*/  FSEL R14, -R14, -0.16666662693023681641, P2 ;  /* 0xbe2aaaa80e0e7808 */ /* 0x000fe40001000100 */
[----:B------:R-:W-:Y:S01]  /*0bb0*/  FSETP.GE.AND P1, PT, |R5|, 9.010913848876953125, PT ;  /* 0x41102cb40500780b */ /* 0x000fe20003f26200 */
[----:B------:R-:W-:Y:S01]  /*0bc0*/  FFMA R12, R3, R12, R0 ;  /* 0x0000000c030c7223 */ /* 0x000fe20000000000 */
[----:B------:R-:W-:Y:S02]  /*0bd0*/  FSEL R0, R16, 1, !P2 ;  /* 0x3f80000010007808 */ /* 0x000fe40005000000 */
[----:B------:R-:W-:Y:S01]  /*0be0*/  FSETP.GE.AND P2, PT, |R5|, 0.60000002384185791016, PT ;  /* 0x3f19999a0500780b */ /* 0x000fe20003f46200 */
[----:B------:R-:W-:Y:S01]  /*0bf0*/  FFMA R12, R3, R12, R14 ;  /* 0x0000000c030c7223 */ /* 0x000fe2000000000e */
[----:B-1----:R-:W-:Y:S01]  /*0c00*/  FADD R4, R2, 1 ;  /* 0x3f80000002047421 */ /* 0x002fe20000000000 */
[----:B------:R-:W-:-:S02]  /*0c10*/  HFMA2 R2, -RZ, RZ, 1.125, -9232 ;  /* 0x3c80f082ff027431 */ /* 0x000fc400000001ff */
[----:B------:R-:W-:Y:S01]  /*0c20*/  FFMA R3, R3, R0, RZ ;  /* 0x0000000003037223 */ /* 0x000fe200000000ff */
[----:B0-----:R-:W-:Y:S02]  /*0c30*/  UISETP.NE.AND UP0, UPT, UR4, UR5, UPT ;  /* 0x000000050400728c */ /* 0x001fe4000bf05270 */
[----:B------:R-:W0:Y:S01]  /*0c40*/  MUFU.RCP R4, R4 ;  /* 0x0000000400047308 */ /* 0x000e220000001000 */
[----:B------:R-:W-:Y:S01]  /*0c50*/  FFMA R0, R3, R12, R0 ;  /* 0x0000000c03007223 */ /* 0x000fe20000000000 */
[----:B------:R-:W-:-:S03]  /*0c60*/  FFMA R2, R9, R2, -0.052303962409496307373 ;  /* 0xbd563cae09027423 */ /* 0x000fc60000000002 */
[----:B------:R-:W-:Y:S01]  /*0c70*/  @P0 FADD R0, RZ, -R0 ;  /* 0x80000000ff000221 */ /* 0x000fe20000000000 */
[----:B------:R-:W-:-:S03]  /*0c80*/  FFMA R2, R9, R2, 0.1331529766321182251 ;  /* 0x3e08594109027423 */ /* 0x000fc60000000002 */
[----:B------:R-:W-:Y:S01]  /*0c90*/  FADD R15, R15, R0 ;  /* 0x000000000f0f7221 */ /* 0x000fe20000000000 */
[----:B------:R-:W-:Y:S01]  /*0ca0*/  FFMA R2, R9, R2, -0.33332768082618713379 ;  /* 0xbeaaa9ed09027423 */ /* 0x000fe20000000002 */
[----:B0-----:R-:W-:-:S03]  /*0cb0*/  FFMA R4, R4, -2, R11 ;  /* 0xc000000004047823 */ /* 0x001fc6000000000b */
[----:B------:R-:W-:Y:S02]  /*0cc0*/  FFMA R2, R9, R2, RZ ;  /* 0x0000000209027223 */ /* 0x000fe400000000ff */
[----:B------:R-:W-:-:S04]  /*0cd0*/  FSEL R4, R4, 1, !P1 ;  /* 0x3f80000004047808 */ /* 0x000fc80004800000 */
[--C-:B------:R-:W-:Y:S01]  /*0ce0*/  LOP3.LUT R4, R4, 0x80000000, R5.reuse, 0xb8, !PT ;  /* 0x8000000004047812 */ /* 0x100fe200078eb805 */
[----:B------:R-:W-:Y:S01]  /*0cf0*/  @!P2 FFMA R4, R2, R5, R5 ;  /* 0x000000050204a223 */ /* 0x000fe20000000005 */
[----:B------:R-:W-:-:S03]  /*0d00*/  IMAD.MOV.U32 R5, RZ, RZ, 0x3f7d70a4 ;  /* 0x3f7d70a4ff057424 */ /* 0x000fc600078e00ff */
[----:B------:R-:W-:-:S04]  /*0d10*/  FADD R4, R15, R4 ;  /* 0x000000040f047221 */ /* 0x000fc80000000000 */
[----:B------:R-:W-:Y:S01]  /*0d20*/  FFMA R5, R4, R5, 0.0099999997764825820923 ;  /* 0x3c23d70a04057423 */ /* 0x000fe20000000005 */
[----:B------:R-:W-:Y:S06]  /*0d30*/  BRA.U UP0, `(.L_x_74) ;  /* 0xfffffff100f47547 */ /* 0x000fec000b83ffff */
.L_x_64:
[----:B-----5:R-:W-:Y:S01]  /*0d40*/  STG.E desc[UR8][R6.64], R5 ;  /* 0x0000000506007986 */ /* 0x020fe2000c101908 */
[----:B------:R-:W-:Y:S05]  /*0d50*/  EXIT ;  /* 0x000000000000794d */ /* 0x000fea0003800000 */
        .weak           $__internal_2_$__cuda_sm20_sqrt_rn_f32_slowpath
        .type           $__internal_2_$__cuda_sm20_sqrt_rn_f32_slowpath,@function
        .size           $__internal_2_$__cuda_sm20_sqrt_rn_f32_slowpath,(.L_x_82 - $__internal_2_$__cuda_sm20_sqrt_rn_f32_slowpath)
$__internal_2_$__cuda_sm20_sqrt_rn_f32_slowpath:
[----:B------:R-:W-:-:S13]  /*0d60*/  LOP3.LUT P0, RZ, R2, 0x7fffffff, RZ, 0xc0, !PT ;  /* 0x7fffffff02ff7812 */ /* 0x000fda000780c0ff */
[----:B------:R-:W-:Y:S05]  /*0d70*/  @!P0 BRA `(.L_x_75) ;  /* 0x0000000000448947 */ /* 0x000fea0003800000 */
[----:B------:R-:W-:Y:S01]  /*0d80*/  FSETP.GEU.FTZ.AND P0, PT, R2, RZ, PT ;  /* 0x000000ff0200720b */ /* 0x000fe20003f1e000 */
[----:B------:R-:W-:-:S12]  /*0d90*/  IMAD.MOV.U32 R0, RZ, RZ, R2 ;  /* 0x000000ffff007224 */ /* 0x000fd800078e0002 */
[----:B------:R-:W-:Y:S01]  /*0da0*/  @!P0 MOV R2, 0x7fffffff ;  /* 0x7fffffff00028802 */ /* 0x000fe20000000f00 */
        /* <DEDUP_REMOVED lines=8> */
[----:B------:R-:W-:Y:S01]  /*0e30*/  @P0 FMUL.FTZ R10, R2, 0.5 ;  /* 0x3f000000020a0820 */ /* 0x000fe20000410000 */
[----:B------:R-:W-:Y:S02]  /*0e40*/  @!P0 IMAD.MOV.U32 R2, RZ, RZ, R0 ;  /* 0x000000ffff028224 */ /* 0x000fe400078e0000 */
[----:B------:R-:W-:-:S04]  /*0e50*/  @P0 FADD.FTZ R8, -R4, -RZ ;  /* 0x800000ff04080221 */ /* 0x000fc80000010100 */
[----:B------:R-:W-:-:S04]  /*0e60*/  @P0 FFMA R11, R4, R8, R3 ;  /* 0x00000008040b0223 */ /* 0x000fc80000000003 */
[----:B------:R-:W-:-:S04]  /*0e70*/  @P0 FFMA R10, R11, R10, R4 ;  /* 0x0000000a0b0a0223 */ /* 0x000fc80000000004 */
[----:B------:R-:W-:-:S07]  /*0e80*/  @P0 FMUL.FTZ R2, R10, 2.3283064365386962891e-10 ;  /* 0x2f8000000a020820 */ /* 0x000fce0000410000 */
.L_x_75:
[----:B------:R-:W-:Y:S01]  /*0e90*/  IMAD.MOV.U32 R0, RZ, RZ, R2 ;  /* 0x000000ffff007224 */ /* 0x000fe200078e0002 */
[----:B------:R-:W-:Y:S01]  /*0ea0*/  MOV R2, R12 ;  /* 0x0000000c00027202 */ /* 0x000fe20000000f00 */
[----:B------:R-:W-:-:S04]  /*0eb0*/  IMAD.MOV.U32 R3, RZ, RZ, 0x0 ;  /* 0x00000000ff037424 */ /* 0x000fc800078e00ff */
[----:B------:R-:W-:Y:S05]  /*0ec0*/  RET.REL.NODEC R2 `(computeIntensive) ;  /* 0xfffffff0024c7950 */ /* 0x000fea0003c3ffff */
.L_x_76:
        /* <DEDUP_REMOVED lines=11> */
.L_x_82:


//--------------------- .text.memoryBandwidthTest --------------------------
	.section	.text.memoryBandwidthTest,"ax",@progbits
	.align	128
        .global         memoryBandwidthTest
        .type           memoryBandwidthTest,@function
        .size           memoryBandwidthTest,(.L_x_93 - memoryBandwidthTest)
        .other          memoryBandwidthTest,@"STO_CUDA_ENTRY STV_DEFAULT"
memoryBandwidthTest:
.text.memoryBandwidthTest:
        /* <DEDUP_REMOVED lines=8> */
[----:B------:R-:W0:Y:S01]  /*0080*/  LDC R10, c[0x0][0x394] ;  /* 0x0000e500ff0a7b82 */ /* 0x000e220000000800 */
[----:B------:R-:W1:Y:S07]  /*0090*/  LDCU.64 UR4, c[0x0][0x358] ;  /* 0x00006b00ff0477ac */ /* 0x000e6e0008000a00 */
[----:B------:R-:W2:Y:S08]  /*00a0*/  LDC.64 R2, c[0x0][0x380] ;  /* 0x0000e000ff027b82 */ /* 0x000eb00000000a00 */
[----:B------:R-:W3:Y:S01]  /*00b0*/  LDC.64 R4, c[0x0][0x388] ;  /* 0x0000e200ff047b82 */ /* 0x000ee20000000a00 */
[----:B0-----:R-:W-:Y:S01]  /*00c0*/  ISETP.GE.AND P0, PT, R10, 0x1, PT ;  /* 0x000000010a00780c */ /* 0x001fe20003f06270 */
[----:B--2---:R-:W-:-:S06]  /*00d0*/  IMAD.WIDE R6, R9, 0x4, R2 ;  /* 0x0000000409067825 */ /* 0x004fcc00078e0202 */
[----:B-1----:R0:W5:Y:S01]  /*00e0*/  LDG.E R7, desc[UR4][R6.64] ;  /* 0x0000000406077981 */ /* 0x002162000c1e1900 */
[----:B---3--:R-:W-:-:S05]  /*00f0*/  IMAD.WIDE R4, R9, 0x4, R4 ;  /* 0x0000000409047825 */ /* 0x008fca00078e0204 */
[----:B------:R-:W-:Y:S05]  /*0100*/  @!P0 BRA `(.L_x_77) ;  /* 0x0000000000608947 */ /* 0x000fea0003800000 */
[----:B------:R-:W-:Y:S02]  /*0110*/  IABS R11, R0 ;  /* 0x00000000000b7213 */ /* 0x000fe40000000000 */
[----:B------:R-:W-:Y:S02]  /*0120*/  IADD3 R9, PT, PT, R9, -0x1, R10 ;  /* 0xffffffff09097810 */ /* 0x000fe40007ffe00a */
[----:B------:R-:W1:Y:S02]  /*0130*/  I2F.RP R8, R11 ;  /* 0x0000000b00087306 */ /* 0x000e640000209400 */
[----:B------:R-:W-:Y:S02]  /*0140*/  IABS R10, R9 ;  /* 0x00000009000a7213 */ /* 0x000fe40000000000 */
[----:B------:R-:W-:-:S04]  /*0150*/  ISETP.GE.AND P2, PT, R9, RZ, PT ;  /* 0x000000ff0900720c */ /* 0x000fc80003f46270 */
[----:B-1----:R-:W0:Y:S02]  /*0160*/  MUFU.RCP R8, R8 ;  /* 0x0000000800087308 */ /* 0x002e240000001000 */
[----:B0-----:R-:W-:-:S06]  /*0170*/  VIADD R6, R8, 0xffffffe ;  /* 0x0ffffffe08067836 */ /* 0x001fcc0000000000 */
[----:B-----5:R0:W1:Y:S02]  /*0180*/  F2I.FTZ.U32.TRUNC.NTZ R7, R6 ;  /* 0x0000000600077305 */ /* 0x020064000021f000 */
[----:B0-----:R-:W-:Y:S01]  /*0190*/  IMAD.MOV.U32 R6, RZ, RZ, RZ ;  /* 0x000000ffff067224 */ /* 0x001fe200078e00ff */
[----:B-1----:R-:W-:-:S05]  /*01a0*/  IADD3 R12, PT, PT, RZ, -R7, RZ ;  /* 0x80000007ff0c7210 */ /* 0x002fca0007ffe0ff */
[----:B------:R-:W-:-:S04]  /*01b0*/  IMAD R13, R12, R11, RZ ;  /* 0x0000000b0c0d7224 */ /* 0x000fc800078e02ff */
[----:B------:R-:W-:-:S06]  /*01c0*/  IMAD.HI.U32 R7, R7, R13, R6 ;  /* 0x0000000d07077227 */ /* 0x000fcc00078e0006 */
[----:B------:R-:W-:-:S05]  /*01d0*/  IMAD.HI.U32 R7, R7, R10, RZ ;  /* 0x0000000a07077227 */ /* 0x000fca00078e00ff */
[----:B------:R-:W-:-:S05]  /*01e0*/  IADD3 R7, PT, PT, -R7, RZ, RZ ;  /* 0x000000ff07077210 */ /* 0x000fca0007ffe1ff */
[----:B------:R-:W-:-:S05]  /*01f0*/  IMAD R6, R11, R7, R10 ;  /* 0x000000070b067224 */ /* 0x000fca00078e020a */
[----:B------:R-:W-:-:S13]  /*0200*/  ISETP.GT.U32.AND P0, PT, R11, R6, PT ;  /* 0x000000060b00720c */ /* 0x000fda0003f04070 */
[----:B------:R-:W-:Y:S01]  /*0210*/  @!P0 IMAD.IADD R6, R6, 0x1, -R11 ;  /* 0x0000000106068824 */ /* 0x000fe200078e0a0b */
[----:B------:R-:W-:-:S04]  /*0220*/  ISETP.NE.AND P0, PT, R0, RZ, PT ;  /* 0x000000ff0000720c */ /* 0x000fc80003f05270 */
[----:B------:R-:W-:-:S13]  /*0230*/  ISETP.GT.U32.AND P1, PT, R11, R6, PT ;  /* 0x000000060b00720c */ /* 0x000fda0003f24070 */
[----:B------:R-:W-:-:S05]  /*0240*/  @!P1 IADD3 R6, PT, PT, R6, -R11, RZ ;  /* 0x8000000b06069210 */ /* 0x000fca0007ffe0ff */
[----:B------:R-:W-:Y:S01]  /*0250*/  @!P2 IMAD.MOV R6, RZ, RZ, -R6 ;  /* 0x000000ffff06a224 */ /* 0x000fe200078e0a06 */
[----:B------:R-:W-:-:S05]  /*0260*/  @!P0 LOP3.LUT R6, RZ, R0, RZ, 0x33, !PT ;  /* 0x00000000ff068212 */ /* 0x000fca00078e33ff */
[----:B------:R-:W-:-:S05]  /*0270*/  IMAD.WIDE R2, R6, 0x4, R2 ;  /* 0x0000000406027825 */ /* 0x000fca00078e0202 */
[----:B------:R1:W5:Y:S02]  /*0280*/  LDG.E R7, desc[UR4][R2.64] ;  /* 0x0000000402077981 */ /* 0x000364000c1e1900 */
.L_x_77:
[----:B-----5:R-:W-:Y:S01]  /*0290*/  STG.E desc[UR4][R4.64], R7 ;  /* 0x0000000704007986 */ /* 0x020fe2000c101904 */
[----:B------:R-:W-:Y:S05]  /*02a0*/  EXIT ;  /* 0x000000000000794d */ /* 0x000fea0003800000 */
.L_x_78:
        /* <DEDUP_REMOVED lines=13> */
.L_x_93:


//--------------------- .text.vectorAdd           --------------------------
	.section	.text.vectorAdd,"ax",@progbits
	.align	128
        .global         vectorAdd
        .type           vectorAdd,@function
        .size           vectorAdd,(.L_x_94 - vectorAdd)
        .other          vectorAdd,@"STO_CUDA_ENTRY STV_DEFAULT"
vectorAdd:
.text.vectorAdd:
        /* <DEDUP_REMOVED lines=9> */
[----:B------:R-:W1:Y:S07]  /*0090*/  LDCU.64 UR4, c[0x0][0x358] ;  /* 0x00006b00ff0477ac */ /* 0x000e6e0008000a00 */
[----:B------:R-:W2:Y:S08]  /*00a0*/  LDC.64 R4, c[0x0][0x388] ;  /* 0x0000e200ff047b82 */ /* 0x000eb00000000a00 */
[----:B------:R-:W3:Y:S01]  /*00b0*/  LDC.64 R6, c[0x0][0x390] ;  /* 0x0000e400ff067b82 */ /* 0x000ee20000000a00 */
[----:B0-----:R-:W-:-:S06]  /*00c0*/  IMAD.WIDE R2, R9, 0x4, R2 ;  /* 0x0000000409027825 */ /* 0x001fcc00078e0202 */
[----:B-1----:R-:W4:Y:S01]  /*00d0*/  LDG.E R2, desc[UR4][R2.64] ;  /* 0x0000000402027981 */ /* 0x002f22000c1e1900 */
[----:B--2---:R-:W-:-:S06]  /*00e0*/  IMAD.WIDE R4, R9, 0x4, R4 ;  /* 0x0000000409047825 */ /* 0x004fcc00078e0204 */
[----:B------:R-:W4:Y:S01]  /*00f0*/  LDG.E R5, desc[UR4][R4.64] ;  /* 0x0000000404057981 */ /* 0x000f22000c1e1900 */
[----:B---3--:R-:W-:-:S04]  /*0100*/  IMAD.WIDE R6, R9, 0x4, R6 ;  /* 0x0000000409067825 */ /* 0x008fc800078e0206 */
[----:B----4-:R-:W-:-:S05]  /*0110*/  FADD R9, R2, R5 ;  /* 0x0000000502097221 */ /* 0x010fca0000000000 */
[----:B------:R-:W-:Y:S01]  /*0120*/  STG.E desc[UR4][R6.64], R9 ;  /* 0x0000000906007986 */ /* 0x000fe2000c101904 */
[----:B------:R-:W-:Y:S05]  /*0130*/  EXIT ;  /* 0x000000000000794d */ /* 0x000fea0003800000 */
.L_x_79:
        /* <DEDUP_REMOVED lines=12> */
.L_x_94:


//--------------------- .nv.global.init           --------------------------
	.section	.nv.global.init,"aw",@progbits
	.align	4
.nv.global.init:
	.type		__cudart_i2opi_f,@object
	.size		__cudart_i2opi_f,(.L_0 - __cudart_i2opi_f)
__cudart_i2opi_f:
        /*0000*/ 	.byte	0x41, 0x90, 0x43, 0x3c, 0x99, 0x95, 0x62, 0xdb, 0xc0, 0xdd, 0x34, 0xf5, 0xd1, 0x57, 0x27, 0xfc
        /*0010*/ 	.byte	0x29, 0x15, 0x44, 0x4e, 0x6e, 0x83, 0xf9, 0xa2
.L_0:


//--------------------- .nv.shared.fftButterfly   --------------------------
	.section	.nv.shared.fftButterfly,"aw",@nobits
	.sectionflags	@""
	.align	16
	.zero		1024


//--------------------- .nv.shared.reserved.0     --------------------------
	.section	.nv.shared.reserved.0,"aw",@nobits
	.weak		__nv_reservedSMEM_offset_0_alias
	.size		__nv_reservedSMEM_offset_0_alias, 0, 64
	.other		__nv_reservedSMEM_offset_0_alias,@"STO_CUDA_RESERVED_SHARED STV_DEFAULT"
__nv_reservedSMEM_offset_0_alias:
	.zero		0
	.zero		64


//--------------------- .nv.shared.tensorOperation --------------------------
	.section	.nv.shared.tensorOperation,"aw",@nobits
	.sectionflags	@""
	.align	16
.nv.shared.tensorOperation:
	.zero		3072


//--------------------- .nv.shared.p2pTransferTest --------------------------
	.section	.nv.shared.p2pTransferTest,"aw",@nobits
	.sectionflags	@""
	.align	16
	.zero		1024


//--------------------- .nv.shared.stressTest     --------------------------
	.section	.nv.shared.stressTest,"aw",@nobits
	.sectionflags	@""
	.align	16
	.zero		1024


//--------------------- .nv.shared.memoryLatency  --------------------------
	.section	.nv.shared.memoryLatency,"aw",@nobits
	.sectionflags	@""
	.align	16
	.zero		1024


//--------------------- .nv.shared.cooperativeReduction --------------------------
	.section	.nv.shared.cooperativeReduction,"aw",@nobits
	.sectionflags	@""
	.align	16
.nv.shared.cooperativeReduction:
	.zero		1152


//--------------------- .nv.shared.reduction      --------------------------
	.section	.nv.shared.reduction,"aw",@nobits
	.sectionflags	@""
	.align	16
	.zero		1024


//--------------------- .nv.shared.tiledMatrixMul --------------------------
	.section	.nv.shared.tiledMatrixMul,"aw",@nobits
	.sectionflags	@""
	.align	16
.nv.shared.tiledMatrixMul:
	.zero		3072


//--------------------- .nv.shared.matrixMul      --------------------------
	.section	.nv.shared.matrixMul,"aw",@nobits
	.sectionflags	@""
	.align	16
	.zero		1024


//--------------------- .nv.shared.computeIntensive --------------------------
	.section	.nv.shared.computeIntensive,"aw",@nobits
	.sectionflags	@""
	.align	16
	.zero		1024


//--------------------- .nv.shared.memoryBandwidthTest --------------------------
	.section	.nv.shared.memoryBandwidthTest,"aw",@nobits
	.sectionflags	@""
	.align	16
	.zero		1024


//--------------------- .nv.shared.vectorAdd      --------------------------
	.section	.nv.shared.vectorAdd,"aw",@nobits
	.sectionflags	@""
	.align	16
	.zero		1024


//--------------------- .nv.constant0.fftButterfly --------------------------
	.section	.nv.constant0.fftButterfly,"a",@progbits
	.sectionflags	@""
	.align	4
.nv.constant0.fftButterfly:
	.zero		912


//--------------------- .nv.constant0.tensorOperation --------------------------
	.section	.nv.constant0.tensorOperation,"a",@progbits
	.sectionflags	@""
	.align	4
.nv.constant0.tensorOperation:
	.zero		940


//--------------------- .nv.constant0.p2pTransferTest --------------------------
	.section	.nv.constant0.p2pTransferTest,"a",@progbits
	.sectionflags	@""
	.align	4
.nv.constant0.p2pTransferTest:
	.zero		920


//--------------------- .nv.constant0.stressTest  --------------------------
	.section	.nv.constant0.stressTest,"a",@progbits
	.sectionflags	@""
	.align	4
.nv.constant0.stressTest:
	.zero		912


//--------------------- .nv.constant0.memoryLatency --------------------------
	.section	.nv.constant0.memoryLatency,"a",@progbits
	.sectionflags	@""
	.align	4
.nv.constant0.memoryLatency:
	.zero		924


//--------------------- .nv.constant0.cooperativeReduction --------------------------
	.section	.nv.constant0.cooperativeReduction,"a",@progbits
	.sectionflags	@""
	.align	4
.nv.constant0.cooperativeReduction:
	.zero		916


//--------------------- .nv.constant0.reduction   --------------------------
	.section	.nv.constant0.reduction,"a",@progbits
	.sectionflags	@""
	.align	4
.nv.constant0.reduction:
	.zero		916


//--------------------- .nv.constant0.tiledMatrixMul --------------------------
	.section	.nv.constant0.tiledMatrixMul,"a",@progbits
	.sectionflags	@""
	.align	4
.nv.constant0.tiledMatrixMul:
	.zero		932


//--------------------- .nv.constant0.matrixMul   --------------------------
	.section	.nv.constant0.matrixMul,"a",@progbits
	.sectionflags	@""
	.align	4
.nv.constant0.matrixMul:
	.zero		932


//--------------------- .nv.constant0.computeIntensive --------------------------
	.section	.nv.constant0.computeIntensive,"a",@progbits
	.sectionflags	@""
	.align	4
.nv.constant0.computeIntensive:
	.zero		912


//--------------------- .nv.constant0.memoryBandwidthTest --------------------------
	.section	.nv.constant0.memoryBandwidthTest,"a",@progbits
	.sectionflags	@""
	.align	4
.nv.constant0.memoryBandwidthTest:
	.zero		920


//--------------------- .nv.constant0.vectorAdd   --------------------------
	.section	.nv.constant0.vectorAdd,"a",@progbits
	.sectionflags	@""
	.align	4
.nv.constant0.vectorAdd:
	.zero		924


//--------------------- SYMBOLS --------------------------

	.type		.nv.reservedSmem.offset0,@object
	.size		.nv.reservedSmem.offset0,0x4
	.type		.nv.reservedSmem.cap,@object
	.size		.nv.reservedSmem.cap,0x4
